// auto-generated by cutlass_sweep.gemm — config: {"arch": "sm_90", "cluster_m": 4, "cluster_n": 2, "dtype": "bf16", "dtype_b": "bf16", "layout": "nt", "stages": 0, "tile_k": 32, "tile_m": 128, "tile_n": 256}
#include "cutlass/cutlass.h"
#include "cutlass/gemm/collective/collective_builder.hpp"
#include "cutlass/gemm/device/gemm_universal_adapter.h"
#include "cutlass/gemm/kernel/gemm_universal.hpp"
#include "cutlass/epilogue/collective/collective_builder.hpp"

using ElemA = cutlass::bfloat16_t;
using ElemB = cutlass::bfloat16_t;
using ElemCD = cutlass::bfloat16_t;
using Acc  = float;
using TileShape    = cute::Shape<cute::_128, cute::_256, cute::_32>;
using ClusterShape = cute::Shape<cute::_4, cute::_2, cute::_1>;

using CollectiveEpilogue = typename cutlass::epilogue::collective::CollectiveBuilder<
    cutlass::arch::Sm90, cutlass::arch::OpClassTensorOp,
    TileShape, ClusterShape,
    cutlass::epilogue::collective::EpilogueTileAuto,
    Acc, Acc,
    ElemCD, cutlass::layout::RowMajor, 128 / cutlass::sizeof_bits<ElemCD>::value,
    ElemCD, cutlass::layout::RowMajor, 128 / cutlass::sizeof_bits<ElemCD>::value,
    cutlass::epilogue::collective::EpilogueScheduleAuto
  >::CollectiveOp;

using CollectiveMainloop = typename cutlass::gemm::collective::CollectiveBuilder<
    cutlass::arch::Sm90, cutlass::arch::OpClassTensorOp,
    ElemA, cutlass::layout::RowMajor, 128 / cutlass::sizeof_bits<ElemA>::value,
    ElemB, cutlass::layout::ColumnMajor, 128 / cutlass::sizeof_bits<ElemB>::value,
    Acc,
    TileShape, ClusterShape,
    cutlass::gemm::collective::StageCountAutoCarveout<static_cast<int>(sizeof(typename CollectiveEpilogue::SharedStorage))>,
    cutlass::gemm::collective::KernelScheduleAuto
  >::CollectiveOp;

using GemmKernel = cutlass::gemm::kernel::GemmUniversal<
    cute::Shape<int,int,int,int>,
    CollectiveMainloop,
    CollectiveEpilogue
>;
using Gemm = cutlass::gemm::device::GemmUniversalAdapter<GemmKernel>;

// Force the device kernel symbol into the cubin without needing a host main.
auto* _anchor = &cutlass::device_kernel<GemmKernel>;


// ===== COMPILED SASS (sm_90a) =====

	.target	sm_90a

	.elftype	@"ET_EXEC"


//--------------------- .note.nv.tkinfo           --------------------------
	.section	.note.nv.tkinfo,"",@"SHT_NOTE"
	.sectionflags	@"SHF_NOTE_NV_TKINFO"
	.tkinfo
        /*0018*/ 	.word	0x00000002
        /*0030*/ 	.string	""
        /*0030*/ 	.string	"ptxas"
        /*0030*/ 	.string	"Cuda compilation tools, release 13.0, V13.0.88"
        /*0030*/ 	.string	"Build cuda_13.0.r13.0/compiler.36424714_0"
        /*0030*/ 	.string	"-arch sm_90a -m 64 "



//--------------------- .note.nv.cuinfo           --------------------------
	.section	.note.nv.cuinfo,"",@"SHT_NOTE"
	.sectionflags	@"SHF_NOTE_NV_CUINFO"
        /*0018*/ 	.short	0x0002
        /*001a*/ 	.short	0x005a
        /*001c*/ 	.short	0x0082
	.zero		2


//--------------------- .nv.info                  --------------------------
	.section	.nv.info,"",@"SHT_CUDA_INFO"
	.align	4


	//----- nvinfo : EIATTR_REGCOUNT
	.align		4
        /*0000*/ 	.byte	0x04, 0x2f
        /*0002*/ 	.short	(.L_15 - .L_14)
	.align		4
.L_14:
        /*0004*/ 	.word	index@(_ZN7cutlass13device_kernelINS_4gemm6kernel13GemmUniversalIN4cute5tupleIJiiiiEEENS1_10collective13CollectiveMmaINS1_34MainloopSm90TmaGmmaWarpSpecializedILi9ENS5_IJNS4_1CILi4EEENSA_ILi2EEENSA_ILi1EEEEEENS1_35KernelTmaWarpSpecializedCooperativeEEENS5_IJNSA_ILi128EEENSA_ILi256EEENSA_ILi32EEEEEENS_10bfloat16_tENS5_IJlSD_lEEESL_SM_NS4_8TiledMMAINS4_8MMA_AtomIJNS4_4SM904GMMA28MMA_64x256x16_F32BF16BF16_SSILNSQ_5MajorE0ELSS_0ELNSQ_7ScaleInE1ELST_1EEEEEENS4_6LayoutINS5_IJSC_SD_SD_EEENS5_IJSD_NSA_ILi0EEESY_EEEEENS5_IJNS4_10UnderscoreES11_S11_EEEEENS4_23SM90_TMA_LOAD_MULTICASTENS4_14ComposedLayoutINS4_7SwizzleILi2ELi4ELi3EEENS4_18smem_ptr_flag_bitsILi16EEENSW_INS5_IJNSA_ILi8EEESJ_EEENS5_IJSJ_SD_EEEEEEEvNS4_8identityES14_S1E_vS1F_EENS_8epilogue10collective6detail29Sm90TmaWarpSpecializedAdapterINS1I_15DefaultEpilogueISL_SM_SM_NS1H_6thread17LinearCombinationISL_Li1EffLNS1M_9ScaleType4KindE0ELNS_15FloatRoundStyleE2ESL_EENS1_15EpilogueDefaultEEEEEvvEEEEvNT_6ParamsE)
        /*0008*/ 	.word	0x000000a8


	//----- nvinfo : EIATTR_FRAME_SIZE
	.align		4
.L_15:
        /*000c*/ 	.byte	0x04, 0x11
        /*000e*/ 	.short	(.L_17 - .L_16)
	.align		4
.L_16:
        /*0010*/ 	.word	index@(_ZN7cutlass13device_kernelINS_4gemm6kernel13GemmUniversalIN4cute5tupleIJiiiiEEENS1_10collective13CollectiveMmaINS1_34MainloopSm90TmaGmmaWarpSpecializedILi9ENS5_IJNS4_1CILi4EEENSA_ILi2EEENSA_ILi1EEEEEENS1_35KernelTmaWarpSpecializedCooperativeEEENS5_IJNSA_ILi128EEENSA_ILi256EEENSA_ILi32EEEEEENS_10bfloat16_tENS5_IJlSD_lEEESL_SM_NS4_8TiledMMAINS4_8MMA_AtomIJNS4_4SM904GMMA28MMA_64x256x16_F32BF16BF16_SSILNSQ_5MajorE0ELSS_0ELNSQ_7ScaleInE1ELST_1EEEEEENS4_6LayoutINS5_IJSC_SD_SD_EEENS5_IJSD_NSA_ILi0EEESY_EEEEENS5_IJNS4_10UnderscoreES11_S11_EEEEENS4_23SM90_TMA_LOAD_MULTICASTENS4_14ComposedLayoutINS4_7SwizzleILi2ELi4ELi3EEENS4_18smem_ptr_flag_bitsILi16EEENSW_INS5_IJNSA_ILi8EEESJ_EEENS5_IJSJ_SD_EEEEEEEvNS4_8identityES14_S1E_vS1F_EENS_8epilogue10collective6detail29Sm90TmaWarpSpecializedAdapterINS1I_15DefaultEpilogueISL_SM_SM_NS1H_6thread17LinearCombinationISL_Li1EffLNS1M_9ScaleType4KindE0ELNS_15FloatRoundStyleE2ESL_EENS1_15EpilogueDefaultEEEEEvvEEEEvNT_6ParamsE)
        /*0014*/ 	.word	0x00000000


	//----- nvinfo : EIATTR_MIN_STACK_SIZE
	.align		4
.L_17:
        /*0018*/ 	.byte	0x04, 0x12
        /*001a*/ 	.short	(.L_19 - .L_18)
	.align		4
.L_18:
        /*001c*/ 	.word	index@(_ZN7cutlass13device_kernelINS_4gemm6kernel13GemmUniversalIN4cute5tupleIJiiiiEEENS1_10collective13CollectiveMmaINS1_34MainloopSm90TmaGmmaWarpSpecializedILi9ENS5_IJNS4_1CILi4EEENSA_ILi2EEENSA_ILi1EEEEEENS1_35KernelTmaWarpSpecializedCooperativeEEENS5_IJNSA_ILi128EEENSA_ILi256EEENSA_ILi32EEEEEENS_10bfloat16_tENS5_IJlSD_lEEESL_SM_NS4_8TiledMMAINS4_8MMA_AtomIJNS4_4SM904GMMA28MMA_64x256x16_F32BF16BF16_SSILNSQ_5MajorE0ELSS_0ELNSQ_7ScaleInE1ELST_1EEEEEENS4_6LayoutINS5_IJSC_SD_SD_EEENS5_IJSD_NSA_ILi0EEESY_EEEEENS5_IJNS4_10UnderscoreES11_S11_EEEEENS4_23SM90_TMA_LOAD_MULTICASTENS4_14ComposedLayoutINS4_7SwizzleILi2ELi4ELi3EEENS4_18smem_ptr_flag_bitsILi16EEENSW_INS5_IJNSA_ILi8EEESJ_EEENS5_IJSJ_SD_EEEEEEEvNS4_8identityES14_S1E_vS1F_EENS_8epilogue10collective6detail29Sm90TmaWarpSpecializedAdapterINS1I_15DefaultEpilogueISL_SM_SM_NS1H_6thread17LinearCombinationISL_Li1EffLNS1M_9ScaleType4KindE0ELNS_15FloatRoundStyleE2ESL_EENS1_15EpilogueDefaultEEEEEvvEEEEvNT_6ParamsE)
        /*0020*/ 	.word	0x00000000
.L_19:


//--------------------- .nv.compat                --------------------------
	.section	.nv.compat,"",@"SHT_CUDA_COMPAT_INFO"
	.align	4
        /*0000*/ 	.byte	0x02, 0x09, 0x01, 0x00, 0x02, 0x02, 0x04, 0x00, 0x02, 0x05, 0x05, 0x00, 0x03, 0x07, 0x01, 0x01
        /*0010*/ 	.byte	0x02, 0x03, 0x01, 0x00, 0x02, 0x06, 0x01, 0x00, 0x04, 0x0b, 0x08, 0x00, 0x00, 0x00, 0x00, 0x00
        /*0020*/ 	.byte	0x00, 0x00, 0x00, 0x00


//--------------------- .nv.info._ZN7cutlass13device_kernelINS_4gemm6kernel13GemmUniversalIN4cute5tupleIJiiiiEEENS1_10collective13CollectiveMmaINS1_34MainloopSm90TmaGmmaWarpSpecializedILi9ENS5_IJNS4_1CILi4EEENSA_ILi2EEENSA_ILi1EEEEEENS1_35KernelTmaWarpSpecializedCooperativeEEENS5_IJNSA_ILi128EEENSA_ILi256EEENSA_ILi32EEEEEENS_10bfloat16_tENS5_IJlSD_lEEESL_SM_NS4_8TiledMMAINS4_8MMA_AtomIJNS4_4SM904GMMA28MMA_64x256x16_F32BF16BF16_SSILNSQ_5MajorE0ELSS_0ELNSQ_7ScaleInE1ELST_1EEEEEENS4_6LayoutINS5_IJSC_SD_SD_EEENS5_IJSD_NSA_ILi0EEESY_EEEEENS5_IJNS4_10UnderscoreES11_S11_EEEEENS4_23SM90_TMA_LOAD_MULTICASTENS4_14ComposedLayoutINS4_7SwizzleILi2ELi4ELi3EEENS4_18smem_ptr_flag_bitsILi16EEENSW_INS5_IJNSA_ILi8EEESJ_EEENS5_IJSJ_SD_EEEEEEEvNS4_8identityES14_S1E_vS1F_EENS_8epilogue10collective6detail29Sm90TmaWarpSpecializedAdapterINS1I_15DefaultEpilogueISL_SM_SM_NS1H_6thread17LinearCombinationISL_Li1EffLNS1M_9ScaleType4KindE0ELNS_15FloatRoundStyleE2ESL_EENS1_15EpilogueDefaultEEEEEvvEEEEvNT_6ParamsE --------------------------
	.section	.nv.info._ZN7cutlass13device_kernelINS_4gemm6kernel13GemmUniversalIN4cute5tupleIJiiiiEEENS1_10collective13CollectiveMmaINS1_34MainloopSm90TmaGmmaWarpSpecializedILi9ENS5_IJNS4_1CILi4EEENSA_ILi2EEENSA_ILi1EEEEEENS1_35KernelTmaWarpSpecializedCooperativeEEENS5_IJNSA_ILi128EEENSA_ILi256EEENSA_ILi32EEEEEENS_10bfloat16_tENS5_IJlSD_lEEESL_SM_NS4_8TiledMMAINS4_8MMA_AtomIJNS4_4SM904GMMA28MMA_64x256x16_F32BF16BF16_SSILNSQ_5MajorE0ELSS_0ELNSQ_7ScaleInE1ELST_1EEEEEENS4_6LayoutINS5_IJSC_SD_SD_EEENS5_IJSD_NSA_ILi0EEESY_EEEEENS5_IJNS4_10UnderscoreES11_S11_EEEEENS4_23SM90_TMA_LOAD_MULTICASTENS4_14ComposedLayoutINS4_7SwizzleILi2ELi4ELi3EEENS4_18smem_ptr_flag_bitsILi16EEENSW_INS5_IJNSA_ILi8EEESJ_EEENS5_IJSJ_SD_EEEEEEEvNS4_8identityES14_S1E_vS1F_EENS_8epilogue10collective6detail29Sm90TmaWarpSpecializedAdapterINS1I_15DefaultEpilogueISL_SM_SM_NS1H_6thread17LinearCombinationISL_Li1EffLNS1M_9ScaleType4KindE0ELNS_15FloatRoundStyleE2ESL_EENS1_15EpilogueDefaultEEEEEvvEEEEvNT_6ParamsE,"",@"SHT_CUDA_INFO"
	.sectionflags	@""
	.align	4


	//----- nvinfo : EIATTR_CUDA_API_VERSION
	.align		4
        /*0000*/ 	.byte	0x04, 0x37
        /*0002*/ 	.short	(.L_21 - .L_20)
.L_20:
        /*0004*/ 	.word	0x00000082


	//----- nvinfo : EIATTR_KPARAM_INFO
	.align		4
.L_21:
        /*0008*/ 	.byte	0x04, 0x17
        /*000a*/ 	.short	(.L_23 - .L_22)
.L_22:
        /*000c*/ 	.word	0x00000000
        /*0010*/ 	.short	0x0000
        /*0012*/ 	.short	0x0070
        /*0014*/ 	.byte	0x00, 0xf0, 0x01, 0x10


	//----- nvinfo : EIATTR_SPARSE_MMA_MASK
	.align		4
.L_23:
        /*0018*/ 	.byte	0x03, 0x50
        /*001a*/ 	.short	0x0000


	//----- nvinfo : EIATTR_MAXREG_COUNT
	.align		4
        /*001c*/ 	.byte	0x03, 0x1b
        /*001e*/ 	.short	0x00a8


	//----- nvinfo : EIATTR_NUM_BARRIERS
	.align		4
        /*0020*/ 	.byte	0x02, 0x4c
        /*0022*/ 	.byte	0x01
	.zero		1


	//----- nvinfo : EIATTR_EXTERNS
	.align		4
        /*0024*/ 	.byte	0x04, 0x0f
        /*0026*/ 	.short	(.L_25 - .L_24)


	//   ....[0]....
	.align		4
.L_24:
        /*0028*/ 	.word	index@(__assertfail)


	//----- nvinfo : EIATTR_MERCURY_ISA_VERSION
	.align		4
.L_25:
        /*002c*/ 	.byte	0x03, 0x5f
        /*002e*/ 	.short	0x0101


	//----- nvinfo : EIATTR_INT_WARP_WIDE_INSTR_OFFSETS
	.align		4
        /*0030*/ 	.byte	0x04, 0x31
        /*0032*/ 	.short	(.L_27 - .L_26)


	//   ....[0]....
.L_26:
        /*0034*/ 	.word	0x00000550


	//   ....[1]....
        /*0038*/ 	.word	0x00000580


	//   ....[2]....
        /*003c*/ 	.word	0x00000730


	//----- nvinfo : EIATTR_COOP_GROUP_MASK_REGIDS
	.align		4
.L_27:
        /*0040*/ 	.byte	0x04, 0x29
        /*0042*/ 	.short	(.L_29 - .L_28)


	//   ....[0]....
.L_28:
        /*0044*/ 	.word	0xffffffff


	//   ....[1]....
        /*0048*/ 	.word	0xffffffff


	//   ....[2]....
        /*004c*/ 	.word	0xffffffff


	//   ....[3]....
        /*0050*/ 	.word	0xffffffff


	//   ....[4]....
        /*0054*/ 	.word	0xffffffff


	//   ....[5]....
        /*0058*/ 	.word	0xffffffff


	//----- nvinfo : EIATTR_COOP_GROUP_INSTR_OFFSETS
	.align		4
.L_29:
        /*005c*/ 	.byte	0x04, 0x28
        /*005e*/ 	.short	(.L_31 - .L_30)


	//   ....[0]....
.L_30:
        /*0060*/ 	.word	0x00000060


	//   ....[1]....
        /*0064*/ 	.word	0x00000070


	//   ....[2]....
        /*0068*/ 	.word	0x00000130


	//   ....[3]....
        /*006c*/ 	.word	0x000003a0


	//   ....[4]....
        /*0070*/ 	.word	0x000008e0


	//   ....[5]....
        /*0074*/ 	.word	0x00001330


	//----- nvinfo : EIATTR_REG_RECONFIG
	.align		4
.L_31:
        /*0078*/ 	.byte	0x01, 0x54
	.zero		2


	//----- nvinfo : EIATTR_SYSCALL_OFFSETS
	.align		4
        /*007c*/ 	.byte	0x04, 0x46
        /*007e*/ 	.short	(.L_33 - .L_32)


	//   ....[0]....
.L_32:
        /*0080*/ 	.word	0x000014f0


	//----- nvinfo : EIATTR_MBARRIER_INSTR_OFFSETS
	.align		4
.L_33:
        /*0084*/ 	.byte	0x04, 0x39
        /*0086*/ 	.short	(.L_35 - .L_34)


	//   ....[0]....
.L_34:
        /*0088*/ 	.word	0x00000250
        /*008c*/ 	.word	0x000000ff
        /*0090*/ 	.word	0x00000000
        /*0094*/ 	.short	0x0100
        /*0096*/ 	.byte	0x08
	.zero		1


	//   ....[1]....
        /*0098*/ 	.word	0x00000260
        /*009c*/ 	.word	0x000000ff
        /*00a0*/ 	.word	0x00000048
        /*00a4*/ 	.short	0x0100
        /*00a6*/ 	.byte	0x08
	.zero		1


	//   ....[2]....
        /*00a8*/ 	.word	0x00000270
        /*00ac*/ 	.word	0x000000ff
        /*00b0*/ 	.word	0x00000008
        /*00b4*/ 	.short	0x0100
        /*00b6*/ 	.byte	0x08
	.zero		1


	//   ....[3]....
        /*00b8*/ 	.word	0x00000280
        /*00bc*/ 	.word	0x000000ff
        /*00c0*/ 	.word	0x00000050
        /*00c4*/ 	.short	0x0100
        /*00c6*/ 	.byte	0x08
	.zero		1


	//   ....[4]....
        /*00c8*/ 	.word	0x00000290
        /*00cc*/ 	.word	0x000000ff
        /*00d0*/ 	.word	0x00000010
        /*00d4*/ 	.short	0x0100
        /*00d6*/ 	.byte	0x08
	.zero		1


	//   ....[5]....
        /*00d8*/ 	.word	0x000002a0
        /*00dc*/ 	.word	0x000000ff
        /*00e0*/ 	.word	0x00000058
        /*00e4*/ 	.short	0x0100
        /*00e6*/ 	.byte	0x08
	.zero		1


	//   ....[6]....
        /*00e8*/ 	.word	0x000002b0
        /*00ec*/ 	.word	0x000000ff
        /*00f0*/ 	.word	0x00000018
        /*00f4*/ 	.short	0x0100
        /*00f6*/ 	.byte	0x08
	.zero		1


	//   ....[7]....
        /*00f8*/ 	.word	0x000002c0
        /*00fc*/ 	.word	0x000000ff
        /*0100*/ 	.word	0x00000060
        /*0104*/ 	.short	0x0100
        /*0106*/ 	.byte	0x08
	.zero		1


	//   ....[8]....
        /*0108*/ 	.word	0x000002d0
        /*010c*/ 	.word	0x000000ff
        /*0110*/ 	.word	0x00000020
        /*0114*/ 	.short	0x0100
        /*0116*/ 	.byte	0x08
	.zero		1


	//   ....[9]....
        /*0118*/ 	.word	0x000002e0
        /*011c*/ 	.word	0x000000ff
        /*0120*/ 	.word	0x00000068
        /*0124*/ 	.short	0x0100
        /*0126*/ 	.byte	0x08
	.zero		1


	//   ....[10]....
        /*0128*/ 	.word	0x000002f0
        /*012c*/ 	.word	0x000000ff
        /*0130*/ 	.word	0x00000028
        /*0134*/ 	.short	0x0100
        /*0136*/ 	.byte	0x08
	.zero		1


	//   ....[11]....
        /*0138*/ 	.word	0x00000300
        /*013c*/ 	.word	0x000000ff
        /*0140*/ 	.word	0x00000070
        /*0144*/ 	.short	0x0100
        /*0146*/ 	.byte	0x08
	.zero		1


	//   ....[12]....
        /*0148*/ 	.word	0x00000310
        /*014c*/ 	.word	0x000000ff
        /*0150*/ 	.word	0x00000030
        /*0154*/ 	.short	0x0100
        /*0156*/ 	.byte	0x08
	.zero		1


	//   ....[13]....
        /*0158*/ 	.word	0x00000320
        /*015c*/ 	.word	0x000000ff
        /*0160*/ 	.word	0x00000078
        /*0164*/ 	.short	0x0100
        /*0166*/ 	.byte	0x08
	.zero		1


	//   ....[14]....
        /*0168*/ 	.word	0x00000330
        /*016c*/ 	.word	0x000000ff
        /*0170*/ 	.word	0x00000038
        /*0174*/ 	.short	0x0100
        /*0176*/ 	.byte	0x08
	.zero		1


	//   ....[15]....
        /*0178*/ 	.word	0x00000340
        /*017c*/ 	.word	0x000000ff
        /*0180*/ 	.word	0x00000080
        /*0184*/ 	.short	0x0100
        /*0186*/ 	.byte	0x08
	.zero		1


	//   ....[16]....
        /*0188*/ 	.word	0x00000350
        /*018c*/ 	.word	0x000000ff
        /*0190*/ 	.word	0x00000040
        /*0194*/ 	.short	0x0100
        /*0196*/ 	.byte	0x08
	.zero		1


	//   ....[17]....
        /*0198*/ 	.word	0x00000360
        /*019c*/ 	.word	0x000000ff
        /*01a0*/ 	.word	0x00000088
        /*01a4*/ 	.short	0x0100
        /*01a6*/ 	.byte	0x08
	.zero		1


	//   ....[18]....
        /*01a8*/ 	.word	0x000007c0
        /*01ac*/ 	.word	0x000000ff
        /*01b0*/ 	.word	0x000000a0
        /*01b4*/ 	.short	0x0100
        /*01b6*/ 	.byte	0x06
	.zero		1


	//   ....[19]....
        /*01b8*/ 	.word	0x00000860
        /*01bc*/ 	.word	0x000000ff
        /*01c0*/ 	.word	0x000000a8
        /*01c4*/ 	.short	0x0100
        /*01c6*/ 	.byte	0x06
	.zero		1


	//   ....[20]....
        /*01c8*/ 	.word	0x000015b0
        /*01cc*/ 	.word	0x00000003
        /*01d0*/ 	.word	0x00000000
        /*01d4*/ 	.short	0x010a
        /*01d6*/ 	.byte	0x3f
	.zero		1


	//   ....[21]....
        /*01d8*/ 	.word	0x000015f0
        /*01dc*/ 	.word	0x00000003
        /*01e0*/ 	.word	0x00000000
        /*01e4*/ 	.short	0x010a
        /*01e6*/ 	.byte	0x3f
	.zero		1


	//   ....[22]....
        /*01e8*/ 	.word	0x000018d0
        /*01ec*/ 	.word	0x00000005
        /*01f0*/ 	.word	0x00000000
        /*01f4*/ 	.short	0x010a
        /*01f6*/ 	.byte	0x3f
	.zero		1


	//   ....[23]....
        /*01f8*/ 	.word	0x00001910
        /*01fc*/ 	.word	0x00000005
        /*0200*/ 	.word	0x00000000
        /*0204*/ 	.short	0x010a
        /*0206*/ 	.byte	0x3f
	.zero		1


	//   ....[24]....
        /*0208*/ 	.word	0x00001a80
        /*020c*/ 	.word	0x00000005
        /*0210*/ 	.word	0x00000000
        /*0214*/ 	.short	0x0101
        /*0216*/ 	.byte	0x3f
	.zero		1


	//   ....[25]....
        /*0218*/ 	.word	0x00001ca0
        /*021c*/ 	.word	0x00000003
        /*0220*/ 	.word	0x00000000
        /*0224*/ 	.short	0x0101
        /*0226*/ 	.byte	0x3f
	.zero		1


	//   ....[26]....
        /*0228*/ 	.word	0x0000abb0
        /*022c*/ 	.word	0x0000000e
        /*0230*/ 	.word	0x00000048
        /*0234*/ 	.short	0x010a
        /*0236*/ 	.byte	0x3f
	.zero		1


	//   ....[27]....
        /*0238*/ 	.word	0x0000af60
        /*023c*/ 	.word	0x00000006
        /*0240*/ 	.word	0x000000a8
        /*0244*/ 	.short	0x0101
        /*0246*/ 	.byte	0x3f
	.zero		1


	//   ....[28]....
        /*0248*/ 	.word	0x0000b690
        /*024c*/ 	.word	0x00000007
        /*0250*/ 	.word	0x00000000
        /*0254*/ 	.short	0x010a
        /*0256*/ 	.byte	0x3f
	.zero		1


	//   ....[29]....
        /*0258*/ 	.word	0x0000b710
        /*025c*/ 	.word	0x00000009
        /*0260*/ 	.word	0x00000000
        /*0264*/ 	.short	0x010a
        /*0266*/ 	.byte	0x3f
	.zero		1


	//   ....[30]....
        /*0268*/ 	.word	0x0000b7a0
        /*026c*/ 	.word	0x00000006
        /*0270*/ 	.word	0x00000000
        /*0274*/ 	.short	0x010a
        /*0276*/ 	.byte	0x3f
	.zero		1


	//   ....[31]....
        /*0278*/ 	.word	0x0000b830
        /*027c*/ 	.word	0x00000009
        /*0280*/ 	.word	0x00000000
        /*0284*/ 	.short	0x010a
        /*0286*/ 	.byte	0x3f
	.zero		1


	//   ....[32]....
        /*0288*/ 	.word	0x0000b8c0
        /*028c*/ 	.word	0x00000006
        /*0290*/ 	.word	0x00000000
        /*0294*/ 	.short	0x010a
        /*0296*/ 	.byte	0x3f
	.zero		1


	//   ....[33]....
        /*0298*/ 	.word	0x0000b950
        /*029c*/ 	.word	0x00000009
        /*02a0*/ 	.word	0x00000000
        /*02a4*/ 	.short	0x010a
        /*02a6*/ 	.byte	0x3f
	.zero		1


	//   ....[34]....
        /*02a8*/ 	.word	0x0000b9e0
        /*02ac*/ 	.word	0x00000006
        /*02b0*/ 	.word	0x00000000
        /*02b4*/ 	.short	0x010a
        /*02b6*/ 	.byte	0x3f
	.zero		1


	//   ....[35]....
        /*02b8*/ 	.word	0x0000ba70
        /*02bc*/ 	.word	0x00000009
        /*02c0*/ 	.word	0x00000000
        /*02c4*/ 	.short	0x010a
        /*02c6*/ 	.byte	0x3f
	.zero		1


	//   ....[36]....
        /*02c8*/ 	.word	0x0000bb00
        /*02cc*/ 	.word	0x00000003
        /*02d0*/ 	.word	0x00000000
        /*02d4*/ 	.short	0x010a
        /*02d6*/ 	.byte	0x3f
	.zero		1


	//   ....[37]....
        /*02d8*/ 	.word	0x0000bb60
        /*02dc*/ 	.word	0x00000003
        /*02e0*/ 	.word	0x00000000
        /*02e4*/ 	.short	0x010a
        /*02e6*/ 	.byte	0x3f
	.zero		1


	//   ....[38]....
        /*02e8*/ 	.word	0x0000bbb0
        /*02ec*/ 	.word	0x00000005
        /*02f0*/ 	.word	0x00000000
        /*02f4*/ 	.short	0x010a
        /*02f6*/ 	.byte	0x3f
	.zero		1


	//   ....[39]....
        /*02f8*/ 	.word	0x0000bc80
        /*02fc*/ 	.word	0x0000000e
        /*0300*/ 	.word	0x00000048
        /*0304*/ 	.short	0x010a
        /*0306*/ 	.byte	0x3f
	.zero		1


	//   ....[40]....
        /*0308*/ 	.word	0x0000bd50
        /*030c*/ 	.word	0x00000007
        /*0310*/ 	.word	0x00000000
        /*0314*/ 	.short	0x010a
        /*0316*/ 	.byte	0x3f
	.zero		1


	//   ....[41]....
        /*0318*/ 	.word	0x0000bda0
        /*031c*/ 	.word	0x00000009
        /*0320*/ 	.word	0x00000000
        /*0324*/ 	.short	0x010a
        /*0326*/ 	.byte	0x3f
	.zero		1


	//   ....[42]....
        /*0328*/ 	.word	0x0000bdf0
        /*032c*/ 	.word	0x00000006
        /*0330*/ 	.word	0x00000000
        /*0334*/ 	.short	0x010a
        /*0336*/ 	.byte	0x3f
	.zero		1


	//   ....[43]....
        /*0338*/ 	.word	0x0000be40
        /*033c*/ 	.word	0x00000009
        /*0340*/ 	.word	0x00000000
        /*0344*/ 	.short	0x010a
        /*0346*/ 	.byte	0x3f
	.zero		1


	//   ....[44]....
        /*0348*/ 	.word	0x0000be90
        /*034c*/ 	.word	0x00000006
        /*0350*/ 	.word	0x00000000
        /*0354*/ 	.short	0x010a
        /*0356*/ 	.byte	0x3f
	.zero		1


	//   ....[45]....
        /*0358*/ 	.word	0x0000bee0
        /*035c*/ 	.word	0x00000009
        /*0360*/ 	.word	0x00000000
        /*0364*/ 	.short	0x010a
        /*0366*/ 	.byte	0x3f
	.zero		1


	//   ....[46]....
        /*0368*/ 	.word	0x0000bf30
        /*036c*/ 	.word	0x00000006
        /*0370*/ 	.word	0x00000000
        /*0374*/ 	.short	0x010a
        /*0376*/ 	.byte	0x3f
	.zero		1


	//   ....[47]....
        /*0378*/ 	.word	0x0000bf80
        /*037c*/ 	.word	0x00000009
        /*0380*/ 	.word	0x00000000
        /*0384*/ 	.short	0x010a
        /*0386*/ 	.byte	0x3f
	.zero		1


	//----- nvinfo : EIATTR_NUM_MBARRIERS
	.align		4
.L_35:
        /*0388*/ 	.byte	0x03, 0x38
        /*038a*/ 	.short	0x0014


	//----- nvinfo : EIATTR_EXIT_INSTR_OFFSETS
	.align		4
        /*038c*/ 	.byte	0x04, 0x1c
        /*038e*/ 	.short	(.L_37 - .L_36)


	//   ....[0]....
.L_36:
        /*0390*/ 	.word	0x00000a40


	//   ....[1]....
        /*0394*/ 	.word	0x00001260


	//   ....[2]....
        /*0398*/ 	.word	0x0000a1a0


	//   ....[3]....
        /*039c*/ 	.word	0x0000a700


	//   ....[4]....
        /*03a0*/ 	.word	0x0000bb50


	//----- nvinfo : EIATTR_MAX_THREADS
	.align		4
.L_37:
        /*03a4*/ 	.byte	0x04, 0x05
        /*03a6*/ 	.short	(.L_39 - .L_38)
.L_38:
        /*03a8*/ 	.word	0x00000180
        /*03ac*/ 	.word	0x00000001
        /*03b0*/ 	.word	0x00000001


	//----- nvinfo : EIATTR_CRS_STACK_SIZE
	.align		4
.L_39:
        /*03b4*/ 	.byte	0x04, 0x1e
        /*03b6*/ 	.short	(.L_41 - .L_40)
.L_40:
        /*03b8*/ 	.word	0x00000000


	//----- nvinfo : EIATTR_CBANK_PARAM_SIZE
	.align		4
.L_41:
        /*03bc*/ 	.byte	0x03, 0x19
        /*03be*/ 	.short	0x0470


	//----- nvinfo : EIATTR_PARAM_CBANK
	.align		4
        /*03c0*/ 	.byte	0x04, 0x0a
        /*03c2*/ 	.short	(.L_43 - .L_42)
	.align		4
.L_42:
        /*03c4*/ 	.word	index@(.nv.constant0._ZN7cutlass13device_kernelINS_4gemm6kernel13GemmUniversalIN4cute5tupleIJiiiiEEENS1_10collective13CollectiveMmaINS1_34MainloopSm90TmaGmmaWarpSpecializedILi9ENS5_IJNS4_1CILi4EEENSA_ILi2EEENSA_ILi1EEEEEENS1_35KernelTmaWarpSpecializedCooperativeEEENS5_IJNSA_ILi128EEENSA_ILi256EEENSA_ILi32EEEEEENS_10bfloat16_tENS5_IJlSD_lEEESL_SM_NS4_8TiledMMAINS4_8MMA_AtomIJNS4_4SM904GMMA28MMA_64x256x16_F32BF16BF16_SSILNSQ_5MajorE0ELSS_0ELNSQ_7ScaleInE1ELST_1EEEEEENS4_6LayoutINS5_IJSC_SD_SD_EEENS5_IJSD_NSA_ILi0EEESY_EEEEENS5_IJNS4_10UnderscoreES11_S11_EEEEENS4_23SM90_TMA_LOAD_MULTICASTENS4_14ComposedLayoutINS4_7SwizzleILi2ELi4ELi3EEENS4_18smem_ptr_flag_bitsILi16EEENSW_INS5_IJNSA_ILi8EEESJ_EEENS5_IJSJ_SD_EEEEEEEvNS4_8identityES14_S1E_vS1F_EENS_8epilogue10collective6detail29Sm90TmaWarpSpecializedAdapterINS1I_15DefaultEpilogueISL_SM_SM_NS1H_6thread17LinearCombinationISL_Li1EffLNS1M_9ScaleType4KindE0ELNS_15FloatRoundStyleE2ESL_EENS1_15EpilogueDefaultEEEEEvvEEEEvNT_6ParamsE)
        /*03c8*/ 	.short	0x0210
        /*03ca*/ 	.short	0x0470


	//----- nvinfo : EIATTR_SW_WAR
	.align		4
.L_43:
        /*03cc*/ 	.byte	0x04, 0x36
        /*03ce*/ 	.short	(.L_45 - .L_44)
.L_44:
        /*03d0*/ 	.word	0x00000008
.L_45:


//--------------------- .nv.callgraph             --------------------------
	.section	.nv.callgraph,"",@"SHT_CUDA_CALLGRAPH"
	.align	4
	.sectionentsize	8
	.align		4
        /*0000*/ 	.word	0x00000000
	.align		4
        /*0004*/ 	.word	0xffffffff
	.align		4
        /*0008*/ 	.word	index@(_ZN7cutlass13device_kernelINS_4gemm6kernel13GemmUniversalIN4cute5tupleIJiiiiEEENS1_10collective13CollectiveMmaINS1_34MainloopSm90TmaGmmaWarpSpecializedILi9ENS5_IJNS4_1CILi4EEENSA_ILi2EEENSA_ILi1EEEEEENS1_35KernelTmaWarpSpecializedCooperativeEEENS5_IJNSA_ILi128EEENSA_ILi256EEENSA_ILi32EEEEEENS_10bfloat16_tENS5_IJlSD_lEEESL_SM_NS4_8TiledMMAINS4_8MMA_AtomIJNS4_4SM904GMMA28MMA_64x256x16_F32BF16BF16_SSILNSQ_5MajorE0ELSS_0ELNSQ_7ScaleInE1ELST_1EEEEEENS4_6LayoutINS5_IJSC_SD_SD_EEENS5_IJSD_NSA_ILi0EEESY_EEEEENS5_IJNS4_10UnderscoreES11_S11_EEEEENS4_23SM90_TMA_LOAD_MULTICASTENS4_14ComposedLayoutINS4_7SwizzleILi2ELi4ELi3EEENS4_18smem_ptr_flag_bitsILi16EEENSW_INS5_IJNSA_ILi8EEESJ_EEENS5_IJSJ_SD_EEEEEEEvNS4_8identityES14_S1E_vS1F_EENS_8epilogue10collective6detail29Sm90TmaWarpSpecializedAdapterINS1I_15DefaultEpilogueISL_SM_SM_NS1H_6thread17LinearCombinationISL_Li1EffLNS1M_9ScaleType4KindE0ELNS_15FloatRoundStyleE2ESL_EENS1_15EpilogueDefaultEEEEEvvEEEEvNT_6ParamsE)
	.align		4
        /*000c*/ 	.word	index@(__assertfail)
	.align		4
        /*0010*/ 	.word	0x00000000
	.align		4
        /*0014*/ 	.word	0xfffffffe
	.align		4
        /*0018*/ 	.word	0x00000000
	.align		4
        /*001c*/ 	.word	0xfffffffd
	.align		4
        /*0020*/ 	.word	0x00000000
	.align		4
        /*0024*/ 	.word	0xfffffffc


//--------------------- .nv.constant4             --------------------------
	.section	.nv.constant4,"a",@progbits
	.align	8
	.align		8
.nv.constant4:
        /*0000*/ 	.dword	__assertfail
	.align		8
        /*0008*/ 	.dword	__unnamed_1
	.align		8
        /*0010*/ 	.dword	_ZN40_INTERNAL_98964ec7_4_k_cu_24c91957_294454cuda3std3__45__cpo5beginE
	.align		8
        /*0018*/ 	.dword	_ZN40_INTERNAL_98964ec7_4_k_cu_24c91957_294454cuda3std3__45__cpo3endE
	.align		8
        /*0020*/ 	.dword	_ZN40_INTERNAL_98964ec7_4_k_cu_24c91957_294454cuda3std3__45__cpo6cbeginE
	.align		8
        /*0028*/ 	.dword	_ZN40_INTERNAL_98964ec7_4_k_cu_24c91957_294454cuda3std3__45__cpo4cendE
	.align		8
        /*0030*/ 	.dword	_ZN40_INTERNAL_98964ec7_4_k_cu_24c91957_294454cuda3std3__442_GLOBAL__N__98964ec7_4_k_cu_24c91957_294456ignoreE
	.align		8
        /*0038*/ 	.dword	_ZN40_INTERNAL_98964ec7_4_k_cu_24c91957_294454cuda3std3__419piecewise_constructE
	.align		8
        /*0040*/ 	.dword	_ZN40_INTERNAL_98964ec7_4_k_cu_24c91957_294454cuda3std3__48in_placeE
	.align		8
        /*0048*/ 	.dword	_ZN40_INTERNAL_98964ec7_4_k_cu_24c91957_294454cuda3std6ranges3__45__cpo4swapE
	.align		8
        /*0050*/ 	.dword	_ZN40_INTERNAL_98964ec7_4_k_cu_24c91957_294454cuda3std6ranges3__45__cpo9iter_moveE
	.align		8
        /*0058*/ 	.dword	_ZN40_INTERNAL_98964ec7_4_k_cu_24c91957_294454cute7productE
	.align		8
        /*0060*/ 	.dword	_ZN40_INTERNAL_98964ec7_4_k_cu_24c91957_294454cute1_E
	.align		8
        /*0068*/ 	.dword	$str$22
	.align		8
        /*0070*/ 	.dword	$str$23


//--------------------- .text._ZN7cutlass13device_kernelINS_4gemm6kernel13GemmUniversalIN4cute5tupleIJiiiiEEENS1_10collective13CollectiveMmaINS1_34MainloopSm90TmaGmmaWarpSpecializedILi9ENS5_IJNS4_1CILi4EEENSA_ILi2EEENSA_ILi1EEEEEENS1_35KernelTmaWarpSpecializedCooperativeEEENS5_IJNSA_ILi128EEENSA_ILi256EEENSA_ILi32EEEEEENS_10bfloat16_tENS5_IJlSD_lEEESL_SM_NS4_8TiledMMAINS4_8MMA_AtomIJNS4_4SM904GMMA28MMA_64x256x16_F32BF16BF16_SSILNSQ_5MajorE0ELSS_0ELNSQ_7ScaleInE1ELST_1EEEEEENS4_6LayoutINS5_IJSC_SD_SD_EEENS5_IJSD_NSA_ILi0EEESY_EEEEENS5_IJNS4_10UnderscoreES11_S11_EEEEENS4_23SM90_TMA_LOAD_MULTICASTENS4_14ComposedLayoutINS4_7SwizzleILi2ELi4ELi3EEENS4_18smem_ptr_flag_bitsILi16EEENSW_INS5_IJNSA_ILi8EEESJ_EEENS5_IJSJ_SD_EEEEEEEvNS4_8identityES14_S1E_vS1F_EENS_8epilogue10collective6detail29Sm90TmaWarpSpecializedAdapterINS1I_15DefaultEpilogueISL_SM_SM_NS1H_6thread17LinearCombinationISL_Li1EffLNS1M_9ScaleType4KindE0ELNS_15FloatRoundStyleE2ESL_EENS1_15EpilogueDefaultEEEEEvvEEEEvNT_6ParamsE --------------------------
	.section	.text._ZN7cutlass13device_kernelINS_4gemm6kernel13GemmUniversalIN4cute5tupleIJiiiiEEENS1_10collective13CollectiveMmaINS1_34MainloopSm90TmaGmmaWarpSpecializedILi9ENS5_IJNS4_1CILi4EEENSA_ILi2EEENSA_ILi1EEEEEENS1_35KernelTmaWarpSpecializedCooperativeEEENS5_IJNSA_ILi128EEENSA_ILi256EEENSA_ILi32EEEEEENS_10bfloat16_tENS5_IJlSD_lEEESL_SM_NS4_8TiledMMAINS4_8MMA_AtomIJNS4_4SM904GMMA28MMA_64x256x16_F32BF16BF16_SSILNSQ_5MajorE0ELSS_0ELNSQ_7ScaleInE1ELST_1EEEEEENS4_6LayoutINS5_IJSC_SD_SD_EEENS5_IJSD_NSA_ILi0EEESY_EEEEENS5_IJNS4_10UnderscoreES11_S11_EEEEENS4_23SM90_TMA_LOAD_MULTICASTENS4_14ComposedLayoutINS4_7SwizzleILi2ELi4ELi3EEENS4_18smem_ptr_flag_bitsILi16EEENSW_INS5_IJNSA_ILi8EEESJ_EEENS5_IJSJ_SD_EEEEEEEvNS4_8identityES14_S1E_vS1F_EENS_8epilogue10collective6detail29Sm90TmaWarpSpecializedAdapterINS1I_15DefaultEpilogueISL_SM_SM_NS1H_6thread17LinearCombinationISL_Li1EffLNS1M_9ScaleType4KindE0ELNS_15FloatRoundStyleE2ESL_EENS1_15EpilogueDefaultEEEEEvvEEEEvNT_6ParamsE,"ax",@progbits
	.align	128
.text._ZN7cutlass13device_kernelINS_4gemm6kernel13GemmUniversalIN4cute5tupleIJiiiiEEENS1_10collective13CollectiveMmaINS1_34MainloopSm90TmaGmmaWarpSpecializedILi9ENS5_IJNS4_1CILi4EEENSA_ILi2EEENSA_ILi1EEEEEENS1_35KernelTmaWarpSpecializedCooperativeEEENS5_IJNSA_ILi128EEENSA_ILi256EEENSA_ILi32EEEEEENS_10bfloat16_tENS5_IJlSD_lEEESL_SM_NS4_8TiledMMAINS4_8MMA_AtomIJNS4_4SM904GMMA28MMA_64x256x16_F32BF16BF16_SSILNSQ_5MajorE0ELSS_0ELNSQ_7ScaleInE1ELST_1EEEEEENS4_6LayoutINS5_IJSC_SD_SD_EEENS5_IJSD_NSA_ILi0EEESY_EEEEENS5_IJNS4_10UnderscoreES11_S11_EEEEENS4_23SM90_TMA_LOAD_MULTICASTENS4_14ComposedLayoutINS4_7SwizzleILi2ELi4ELi3EEENS4_18smem_ptr_flag_bitsILi16EEENSW_INS5_IJNSA_ILi8EEESJ_EEENS5_IJSJ_SD_EEEEEEEvNS4_8identityES14_S1E_vS1F_EENS_8epilogue10collective6detail29Sm90TmaWarpSpecializedAdapterINS1I_15DefaultEpilogueISL_SM_SM_NS1H_6thread17LinearCombinationISL_Li1EffLNS1M_9ScaleType4KindE0ELNS_15FloatRoundStyleE2ESL_EENS1_15EpilogueDefaultEEEEEvvEEEEvNT_6ParamsE:
        .type           _ZN7cutlass13device_kernelINS_4gemm6kernel13GemmUniversalIN4cute5tupleIJiiiiEEENS1_10collective13CollectiveMmaINS1_34MainloopSm90TmaGmmaWarpSpecializedILi9ENS5_IJNS4_1CILi4EEENSA_ILi2EEENSA_ILi1EEEEEENS1_35KernelTmaWarpSpecializedCooperativeEEENS5_IJNSA_ILi128EEENSA_ILi256EEENSA_ILi32EEEEEENS_10bfloat16_tENS5_IJlSD_lEEESL_SM_NS4_8TiledMMAINS4_8MMA_AtomIJNS4_4SM904GMMA28MMA_64x256x16_F32BF16BF16_SSILNSQ_5MajorE0ELSS_0ELNSQ_7ScaleInE1ELST_1EEEEEENS4_6LayoutINS5_IJSC_SD_SD_EEENS5_IJSD_NSA_ILi0EEESY_EEEEENS5_IJNS4_10UnderscoreES11_S11_EEEEENS4_23SM90_TMA_LOAD_MULTICASTENS4_14ComposedLayoutINS4_7SwizzleILi2ELi4ELi3EEENS4_18smem_ptr_flag_bitsILi16EEENSW_INS5_IJNSA_ILi8EEESJ_EEENS5_IJSJ_SD_EEEEEEEvNS4_8identityES14_S1E_vS1F_EENS_8epilogue10collective6detail29Sm90TmaWarpSpecializedAdapterINS1I_15DefaultEpilogueISL_SM_SM_NS1H_6thread17LinearCombinationISL_Li1EffLNS1M_9ScaleType4KindE0ELNS_15FloatRoundStyleE2ESL_EENS1_15EpilogueDefaultEEEEEvvEEEEvNT_6ParamsE,@function
        .size           _ZN7cutlass13device_kernelINS_4gemm6kernel13GemmUniversalIN4cute5tupleIJiiiiEEENS1_10collective13CollectiveMmaINS1_34MainloopSm90TmaGmmaWarpSpecializedILi9ENS5_IJNS4_1CILi4EEENSA_ILi2EEENSA_ILi1EEEEEENS1_35KernelTmaWarpSpecializedCooperativeEEENS5_IJNSA_ILi128EEENSA_ILi256EEENSA_ILi32EEEEEENS_10bfloat16_tENS5_IJlSD_lEEESL_SM_NS4_8TiledMMAINS4_8MMA_AtomIJNS4_4SM904GMMA28MMA_64x256x16_F32BF16BF16_SSILNSQ_5MajorE0ELSS_0ELNSQ_7ScaleInE1ELST_1EEEEEENS4_6LayoutINS5_IJSC_SD_SD_EEENS5_IJSD_NSA_ILi0EEESY_EEEEENS5_IJNS4_10UnderscoreES11_S11_EEEEENS4_23SM90_TMA_LOAD_MULTICASTENS4_14ComposedLayoutINS4_7SwizzleILi2ELi4ELi3EEENS4_18smem_ptr_flag_bitsILi16EEENSW_INS5_IJNSA_ILi8EEESJ_EEENS5_IJSJ_SD_EEEEEEEvNS4_8identityES14_S1E_vS1F_EENS_8epilogue10collective6detail29Sm90TmaWarpSpecializedAdapterINS1I_15DefaultEpilogueISL_SM_SM_NS1H_6thread17LinearCombinationISL_Li1EffLNS1M_9ScaleType4KindE0ELNS_15FloatRoundStyleE2ESL_EENS1_15EpilogueDefaultEEEEEvvEEEEvNT_6ParamsE,(.L_x_338 - _ZN7cutlass13device_kernelINS_4gemm6kernel13GemmUniversalIN4cute5tupleIJiiiiEEENS1_10collective13CollectiveMmaINS1_34MainloopSm90TmaGmmaWarpSpecializedILi9ENS5_IJNS4_1CILi4EEENSA_ILi2EEENSA_ILi1EEEEEENS1_35KernelTmaWarpSpecializedCooperativeEEENS5_IJNSA_ILi128EEENSA_ILi256EEENSA_ILi32EEEEEENS_10bfloat16_tENS5_IJlSD_lEEESL_SM_NS4_8TiledMMAINS4_8MMA_AtomIJNS4_4SM904GMMA28MMA_64x256x16_F32BF16BF16_SSILNSQ_5MajorE0ELSS_0ELNSQ_7ScaleInE1ELST_1EEEEEENS4_6LayoutINS5_IJSC_SD_SD_EEENS5_IJSD_NSA_ILi0EEESY_EEEEENS5_IJNS4_10UnderscoreES11_S11_EEEEENS4_23SM90_TMA_LOAD_MULTICASTENS4_14ComposedLayoutINS4_7SwizzleILi2ELi4ELi3EEENS4_18smem_ptr_flag_bitsILi16EEENSW_INS5_IJNSA_ILi8EEESJ_EEENS5_IJSJ_SD_EEEEEEEvNS4_8identityES14_S1E_vS1F_EENS_8epilogue10collective6detail29Sm90TmaWarpSpecializedAdapterINS1I_15DefaultEpilogueISL_SM_SM_NS1H_6thread17LinearCombinationISL_Li1EffLNS1M_9ScaleType4KindE0ELNS_15FloatRoundStyleE2ESL_EENS1_15EpilogueDefaultEEEEEvvEEEEvNT_6ParamsE)
        .other          _ZN7cutlass13device_kernelINS_4gemm6kernel13GemmUniversalIN4cute5tupleIJiiiiEEENS1_10collective13CollectiveMmaINS1_34MainloopSm90TmaGmmaWarpSpecializedILi9ENS5_IJNS4_1CILi4EEENSA_ILi2EEENSA_ILi1EEEEEENS1_35KernelTmaWarpSpecializedCooperativeEEENS5_IJNSA_ILi128EEENSA_ILi256EEENSA_ILi32EEEEEENS_10bfloat16_tENS5_IJlSD_lEEESL_SM_NS4_8TiledMMAINS4_8MMA_AtomIJNS4_4SM904GMMA28MMA_64x256x16_F32BF16BF16_SSILNSQ_5MajorE0ELSS_0ELNSQ_7ScaleInE1ELST_1EEEEEENS4_6LayoutINS5_IJSC_SD_SD_EEENS5_IJSD_NSA_ILi0EEESY_EEEEENS5_IJNS4_10UnderscoreES11_S11_EEEEENS4_23SM90_TMA_LOAD_MULTICASTENS4_14ComposedLayoutINS4_7SwizzleILi2ELi4ELi3EEENS4_18smem_ptr_flag_bitsILi16EEENSW_INS5_IJNSA_ILi8EEESJ_EEENS5_IJSJ_SD_EEEEEEEvNS4_8identityES14_S1E_vS1F_EENS_8epilogue10collective6detail29Sm90TmaWarpSpecializedAdapterINS1I_15DefaultEpilogueISL_SM_SM_NS1H_6thread17LinearCombinationISL_Li1EffLNS1M_9ScaleType4KindE0ELNS_15FloatRoundStyleE2ESL_EENS1_15EpilogueDefaultEEEEEvvEEEEvNT_6ParamsE,@"STO_CUDA_ENTRY STV_DEFAULT"
_ZN7cutlass13device_kernelINS_4gemm6kernel13GemmUniversalIN4cute5tupleIJiiiiEEENS1_10collective13CollectiveMmaINS1_34MainloopSm90TmaGmmaWarpSpecializedILi9ENS5_IJNS4_1CILi4EEENSA_ILi2EEENSA_ILi1EEEEEENS1_35KernelTmaWarpSpecializedCooperativeEEENS5_IJNSA_ILi128EEENSA_ILi256EEENSA_ILi32EEEEEENS_10bfloat16_tENS5_IJlSD_lEEESL_SM_NS4_8TiledMMAINS4_8MMA_AtomIJNS4_4SM904GMMA28MMA_64x256x16_F32BF16BF16_SSILNSQ_5MajorE0ELSS_0ELNSQ_7ScaleInE1ELST_1EEEEEENS4_6LayoutINS5_IJSC_SD_SD_EEENS5_IJSD_NSA_ILi0EEESY_EEEEENS5_IJNS4_10UnderscoreES11_S11_EEEEENS4_23SM90_TMA_LOAD_MULTICASTENS4_14ComposedLayoutINS4_7SwizzleILi2ELi4ELi3EEENS4_18smem_ptr_flag_bitsILi16EEENSW_INS5_IJNSA_ILi8EEESJ_EEENS5_IJSJ_SD_EEEEEEEvNS4_8identityES14_S1E_vS1F_EENS_8epilogue10collective6detail29Sm90TmaWarpSpecializedAdapterINS1I_15DefaultEpilogueISL_SM_SM_NS1H_6thread17LinearCombinationISL_Li1EffLNS1M_9ScaleType4KindE0ELNS_15FloatRoundStyleE2ESL_EENS1_15EpilogueDefaultEEEEEvvEEEEvNT_6ParamsE:
[----:B------:R-:W0:Y:S01]  /*0000*/  LDC R1, c[0x0][0x28] ;  /* 0x00000a00ff017b82 */ /* 0x000e220000000800 */
[----:B------:R-:W1:Y:S01]  /*0010*/  S2R R18, SR_TID.X ;  /* 0x0000000000127919 */ /* 0x000e620000002100 */
[----:B------:R-:W-:Y:S01]  /*0020*/  ELECT P0, URZ, PT ;  /* 0x00000000003f782f */ /* 0x000fe20003800000 */
[----:B------:R-:W-:Y:S01]  /*0030*/  BSSY B0, `(.L_x_0) ;  /* 0x000000f000007945 */ /* 0x000fe20003800000 */
[--C-:B-1----:R-:W-:Y:S02]  /*0040*/  SHF.R.U32.HI R0, RZ, 0x5, R18.reuse ;  /* 0x00000005ff007819 */ /* 0x102fe40000011612 */
[----:B------:R-:W-:-:S03]  /*0050*/  SHF.R.U32.HI R3, RZ, 0x7, R18 ;  /* 0x00000007ff037819 */ /* 0x000fc60000011612 */
[----:B------:R-:W1:Y:S04]  /*0060*/  SHFL.IDX PT, R2, R0, RZ, 0x1f ;  /* 0x00001fff00027589 */ /* 0x000e6800000e0000 */
[----:B------:R2:W3:Y:S01]  /*0070*/  SHFL.IDX PT, R5, R3, RZ, 0x1f ;  /* 0x00001fff03057589 */ /* 0x0004e200000e0000 */
[----:B-1----:R-:W-:-:S13]  /*0080*/  ISETP.NE.OR P0, PT, R2, RZ, !P0 ;  /* 0x000000ff0200720c */ /* 0x002fda0004705670 */
[----:B0-23--:R-:W-:Y:S05]  /*0090*/  @P0 BRA `(.L_x_1) ;  /* 0x0000000000200947 */ /* 0x00dfea0003800000 */
[----:B------:R-:W-:Y:S02]  /*00a0*/  ULDC.64 UR4, c[0x0][0x198] ;  /* 0x0000660000047ab9 */ /* 0x000fe40000000a00 */
[----:B------:R-:W-:Y:S02]  /*00b0*/  UIADD3 UR6, UP0, UR4, 0xf0, URZ ;  /* 0x000000f004067890 */ /* 0x000fe4000ff1e03f */
[----:B------:R-:W-:Y:S02]  /*00c0*/  UIADD3 UR4, UP1, UR4, 0x1f0, URZ ;  /* 0x000001f004047890 */ /* 0x000fe4000ff3e03f */
[----:B------:R-:W-:Y:S02]  /*00d0*/  UIADD3.X UR7, URZ, UR5, URZ, UP0, !UPT ;  /* 0x000000053f077290 */ /* 0x000fe400087fe43f */
[----:B------:R-:W-:-:S07]  /*00e0*/  UIADD3.X UR5, URZ, UR5, URZ, UP1, !UPT ;  /* 0x000000053f057290 */ /* 0x000fce0008ffe43f */
[----:B------:R0:W-:Y:S02]  /*00f0*/  UTMACCTL.PF [UR6] ;  /* 0x00000000060079b9 */ /* 0x0001e40008040000 */
[----:B------:R0:W-:Y:S02]  /*0100*/  UTMACCTL.PF [UR4] ;  /* 0x00000000040079b9 */ /* 0x0001e40008040000 */
[----:B0-----:R-:W-:Y:S01]  /*0110*/  NOP ;  /* 0x0000000000007918 */ /* 0x001fe20000000000 */
.L_x_1:
[----:B------:R-:W-:Y:S05]  /*0120*/  BSYNC B0 ;  /* 0x0000000000007941 */ /* 0x000fea0003800000 */
.L_x_0:
[----:B------:R-:W0:Y:S02]  /*0130*/  SHFL.IDX PT, R3, R0, RZ, 0x1f ;  /* 0x00001fff00037589 */ /* 0x000e2400000e0000 */
[----:B0-----:R-:W-:-:S13]  /*0140*/  ISETP.NE.AND P0, PT, R3, RZ, PT ;  /* 0x000000ff0300720c */ /* 0x001fda0003f05270 */
[----:B------:R-:W-:Y:S05]  /*0150*/  @P0 BRA `(.L_x_2) ;  /* 0x00000000008c0947 */ /* 0x000fea0003800000 */
[----:B------:R-:W-:Y:S01]  /*0160*/  ELECT P0, URZ, PT ;  /* 0x00000000003f782f */ /* 0x000fe20003800000 */
[----:B------:R-:W-:-:S12]  /*0170*/  BSSY B0, `(.L_x_2) ;  /* 0x0000021000007945 */ /* 0x000fd80003800000 */
[----:B------:R-:W-:Y:S05]  /*0180*/  @!P0 BRA `(.L_x_3) ;  /* 0x00000000007c8947 */ /* 0x000fea0003800000 */
[----:B------:R-:W0:Y:S01]  /*0190*/  S2UR UR8, SR_CgaCtaId ;  /* 0x00000000000879c3 */ /* 0x000e220000008800 */
[----:B------:R-:W-:Y:S01]  /*01a0*/  UMOV UR4, 0x400 ;  /* 0x0000040000047882 */ /* 0x000fe20000000000 */
[----:B------:R-:W-:Y:S01]  /*01b0*/  UMOV UR5, 0x1 ;  /* 0x0000000100057882 */ /* 0x000fe20000000000 */
[----:B------:R-:W-:Y:S02]  /*01c0*/  UMOV UR6, 0xa ;  /* 0x0000000a00067882 */ /* 0x000fe40000000000 */
[----:B------:R-:W-:-:S04]  /*01d0*/  UIADD3 UR6, -UR6, 0x100000, URZ ;  /* 0x0010000006067890 */ /* 0x000fc8000fffe13f */
[----:B------:R-:W-:Y:S02]  /*01e0*/  USHF.L.U32 UR7, UR6, 0xb, URZ ;  /* 0x0000000b06077899 */ /* 0x000fe4000800063f */
[----:B------:R-:W-:Y:S02]  /*01f0*/  USHF.L.U32 UR6, UR6, 0x1, URZ ;  /* 0x0000000106067899 */ /* 0x000fe4000800063f */
[----:B0-----:R-:W-:Y:S02]  /*0200*/  ULEA UR8, UR8, UR4, 0x18 ;  /* 0x0000000408087291 */ /* 0x001fe4000f8ec03f */
[----:B------:R-:W-:-:S04]  /*0210*/  UIADD3 UR4, -UR5, 0x100000, URZ ;  /* 0x0010000005047890 */ /* 0x000fc8000fffe13f */
[----:B------:R-:W-:Y:S02]  /*0220*/  USHF.L.U32 UR5, UR4, 0xb, URZ ;  /* 0x0000000b04057899 */ /* 0x000fe4000800063f */
[----:B------:R-:W-:Y:S01]  /*0230*/  USHF.L.U32 UR4, UR4, 0x1, URZ ;  /* 0x0000000104047899 */ /* 0x000fe2000800063f */
[----:B------:R-:W0:Y:S11]  /*0240*/  FENCE.VIEW.ASYNC.S ;  /* 0x00000000000073c6 */ /* 0x000e360000000000 */
[----:B0-----:R0:W1:Y:S01]  /*0250*/  SYNCS.EXCH.64 URZ, [UR8], UR4 ;  /* 0x00000004083f75b2 */ /* 0x0010620008000100 */
[----:B------:R0:W2:Y:S01]  /*0260*/  SYNCS.EXCH.64 URZ, [UR8+0x48], UR6 ;  /* 0x00004806083f75b2 */ /* 0x0000a20008000100 */
[----:B------:R0:W3:Y:S01]  /*0270*/  SYNCS.EXCH.64 URZ, [UR8+0x8], UR4 ;  /* 0x00000804083f75b2 */ /* 0x0000e20008000100 */
[----:B------:R0:W4:Y:S01]  /*0280*/  SYNCS.EXCH.64 URZ, [UR8+0x50], UR6 ;  /* 0x00005006083f75b2 */ /* 0x0001220008000100 */
[----:B------:R0:W0:Y:S01]  /*0290*/  SYNCS.EXCH.64 URZ, [UR8+0x10], UR4 ;  /* 0x00001004083f75b2 */ /* 0x0000220008000100 */
        /* <DEDUP_REMOVED lines=13> */
[----:B------:R-:W-:Y:S01]  /*0370*/  NOP ;  /* 0x0000000000007918 */ /* 0x000fe20000000000 */
.L_x_3:
[----:B0-----:R-:W-:Y:S05]  /*0380*/  BSYNC B0 ;  /* 0x0000000000007941 */ /* 0x001fea0003800000 */
.L_x_2:
[----:B------:R-:W-:Y:S01]  /*0390*/  SHF.R.S32.HI R7, RZ, 0x1f, R18 ;  /* 0x0000001fff077819 */ /* 0x000fe20000011412 */
[----:B------:R-:W0:Y:S01]  /*03a0*/  SHFL.IDX PT, R0, R0, RZ, 0x1f ;  /* 0x00001fff00007589 */ /* 0x000e2200000e0000 */
[----:B------:R-:W5:Y:S01]  /*03b0*/  S2UR UR8, SR_CTAID.X ;  /* 0x00000000000879c3 */ /* 0x000f620000002500 */
[----:B------:R-:W-:Y:S02]  /*03c0*/  ELECT P0, URZ, PT ;  /* 0x00000000003f782f */ /* 0x000fe40003800000 */
[----:B------:R-:W-:Y:S01]  /*03d0*/  LEA.HI R7, R7, R18, RZ, 0x7 ;  /* 0x0000001207077211 */ /* 0x000fe200078f38ff */
[----:B------:R-:W1:Y:S01]  /*03e0*/  S2R R4, SR_CTAID.Y ;  /* 0x0000000000047919 */ /* 0x000e620000002600 */
[----:B------:R-:W-:Y:S01]  /*03f0*/  SHF.R.S32.HI R8, RZ, 0x1f, R3 ;  /* 0x0000001fff087819 */ /* 0x000fe20000011403 */
[----:B------:R-:W-:Y:S01]  /*0400*/  ULDC UR4, c[0x0][0x150] ;  /* 0x0000540000047ab9 */ /* 0x000fe20000000800 */
[----:B------:R-:W-:Y:S01]  /*0410*/  LOP3.LUT R7, R7, 0xffffff80, RZ, 0xc0, !PT ;  /* 0xffffff8007077812 */ /* 0x000fe200078ec0ff */
[----:B------:R-:W-:Y:S01]  /*0420*/  NOP ;  /* 0x0000000000007918 */ /* 0x000fe20000000000 */
[----:B------:R-:W-:Y:S01]  /*0430*/  LEA.HI R8, R8, R3, RZ, 0x2 ;  /* 0x0000000308087211 */ /* 0x000fe200078f10ff */
[----:B------:R-:W2:Y:S01]  /*0440*/  LDC R10, c[0x0][0x144] ;  /* 0x00005100ff0a7b82 */ /* 0x000ea20000000800 */
[----:B------:R-:W-:Y:S01]  /*0450*/  NOP ;  /* 0x0000000000007918 */ /* 0x000fe20000000000 */
[----:B------:R-:W-:Y:S01]  /*0460*/  IMAD.IADD R6, R18, 0x1, -R7 ;  /* 0x0000000112067824 */ /* 0x000fe200078e0a07 */
[----:B------:R-:W-:Y:S01]  /*0470*/  LOP3.LUT R8, R8, 0x3ffffffc, RZ, 0xc0, !PT ;  /* 0x3ffffffc08087812 */ /* 0x000fe200078ec0ff */
[----:B------:R-:W-:Y:S01]  /*0480*/  IMAD.MOV.U32 R22, RZ, RZ, 0x1 ;  /* 0x00000001ff167424 */ /* 0x000fe200078e00ff */
[----:B------:R-:W-:-:S02]  /*0490*/  ISETP.NE.AND P3, PT, R5, RZ, PT ;  /* 0x000000ff0500720c */ /* 0x000fc40003f65270 */
[----:B------:R-:W-:Y:S01]  /*04a0*/  SHF.R.S32.HI R7, RZ, 0x1f, R6 ;  /* 0x0000001fff077819 */ /* 0x000fe20000011406 */
[----:B------:R-:W-:Y:S01]  /*04b0*/  IMAD.IADD R8, R3, 0x1, -R8 ;  /* 0x0000000103087824 */ /* 0x000fe200078e0a08 */
[----:B------:R-:W3:Y:S02]  /*04c0*/  LDC R12, c[0x0][0x140] ;  /* 0x00005000ff0c7b82 */ /* 0x000ee40000000800 */
[----:B------:R-:W-:Y:S02]  /*04d0*/  LEA.HI R7, R7, R6, RZ, 0x3 ;  /* 0x0000000607077211 */ /* 0x000fe400078f18ff */
[----:B0-----:R-:W-:Y:S02]  /*04e0*/  ISETP.NE.OR P0, PT, R0, RZ, !P0 ;  /* 0x000000ff0000720c */ /* 0x001fe40004705670 */
[--C-:B------:R-:W-:Y:S02]  /*04f0*/  SHF.R.S32.HI R0, RZ, 0x3, R7.reuse ;  /* 0x00000003ff007819 */ /* 0x100fe40000011407 */
[----:B------:R-:W-:-:S02]  /*0500*/  SHF.R.S32.HI R7, RZ, 0x1f, R7 ;  /* 0x0000001fff077819 */ /* 0x000fc40000011407 */
[----:B-----5:R-:W-:Y:S02]  /*0510*/  I2FP.F32.U32 R9, UR8 ;  /* 0x0000000800097c45 */ /* 0x020fe40008201000 */
[----:B------:R-:W-:-:S03]  /*0520*/  LEA.HI R7, R7, R0, RZ, 0x2 ;  /* 0x0000000007077211 */ /* 0x000fc600078f10ff */
[----:B------:R-:W-:Y:S01]  /*0530*/  FMUL R9, R9, UR4 ;  /* 0x0000000409097c20 */ /* 0x000fe20008400000 */
[----:B------:R-:W-:Y:S01]  /*0540*/  LOP3.LUT R7, R7, 0xfffffffc, RZ, 0xc0, !PT ;  /* 0xfffffffc07077812 */ /* 0x000fe200078ec0ff */
[----:B------:R-:W-:Y:S01]  /*0550*/  VOTEU.ALL UP0, P0 ;  /* 0x00000000003f7886 */ /* 0x000fe20000000000 */
[----:B-1----:R-:W-:Y:S01]  /*0560*/  I2FP.F32.U32 R11, R4 ;  /* 0x00000004000b7245 */ /* 0x002fe20000201000 */
[----:B------:R-:W-:Y:S01]  /*0570*/  ULDC UR4, c[0x0][0x154] ;  /* 0x0000550000047ab9 */ /* 0x000fe20000000800 */
[----:B------:R-:W-:Y:S01]  /*0580*/  VOTEU.ALL UP1, P0 ;  /* 0x00000000003f7886 */ /* 0x000fe20000020000 */
[----:B------:R-:W-:Y:S01]  /*0590*/  IMAD.IADD R7, R0, 0x1, -R7 ;  /* 0x0000000100077824 */ /* 0x000fe200078e0a07 */
[----:B------:R-:W0:Y:S01]  /*05a0*/  F2I.U32.TRUNC.NTZ R9, R9 ;  /* 0x0000000900097305 */ /* 0x000e22000020f000 */
[----:B------:R-:W1:Y:S01]  /*05b0*/  @!UP0 S2UR UR7, SR_CgaCtaId ;  /* 0x00000000000789c3 */ /* 0x000e620000008800 */
[----:B------:R-:W-:Y:S01]  /*05c0*/  @!UP0 UMOV UR6, 0x400 ;  /* 0x0000040000068882 */ /* 0x000fe20000000000 */
[----:B------:R-:W-:Y:S01]  /*05d0*/  IMAD R8, R8, 0x4, R7 ;  /* 0x0000000408087824 */ /* 0x000fe200078e0207 */
[----:B---3--:R-:W-:-:S04]  /*05e0*/  ISETP.EQ.U32.AND P2, PT, R12, 0x1, PT ;  /* 0x000000010c00780c */ /* 0x008fc80003f42070 */
[----:B------:R-:W-:-:S04]  /*05f0*/  SHF.R.S32.HI R3, RZ, 0x1f, R8 ;  /* 0x0000001fff037819 */ /* 0x000fc80000011408 */
[----:B------:R-:W-:Y:S01]  /*0600*/  LEA.HI R0, R3, R8, RZ, 0x2 ;  /* 0x0000000803007211 */ /* 0x000fe200078f10ff */
[----:B0-----:R-:W-:-:S03]  /*0610*/  IMAD.MOV R7, RZ, RZ, -R9 ;  /* 0x000000ffff077224 */ /* 0x001fc600078e0a09 */
[----:B------:R-:W-:Y:S01]  /*0620*/  LOP3.LUT R9, R0, 0xfffffffc, RZ, 0xc0, !PT ;  /* 0xfffffffc00097812 */ /* 0x000fe200078ec0ff */
[----:B--2---:R-:W-:Y:S02]  /*0630*/  IMAD R3, R10, R7, UR8 ;  /* 0x000000080a037e24 */ /* 0x004fe4000f8e0207 */
[----:B------:R-:W-:Y:S02]  /*0640*/  FMUL R10, R11, UR4 ;  /* 0x000000040b0a7c20 */ /* 0x000fe40008400000 */
[C---:B------:R-:W-:Y:S01]  /*0650*/  IMAD.IADD R0, R8.reuse, 0x1, -R9 ;  /* 0x0000000108007824 */ /* 0x040fe200078e0a09 */
[----:B------:R-:W0:Y:S01]  /*0660*/  LDC R7, c[0x0][0x148] ;  /* 0x00005200ff077b82 */ /* 0x000e220000000800 */
[----:B------:R-:W-:Y:S01]  /*0670*/  SHF.R.S32.HI R9, RZ, 0x1f, R2 ;  /* 0x0000001fff097819 */ /* 0x000fe20000011402 */
[----:B------:R-:W-:Y:S01]  /*0680*/  IMAD.SHL.U32 R11, R8, 0x4, RZ ;  /* 0x00000004080b7824 */ /* 0x000fe200078e00ff */
[----:B------:R-:W-:Y:S01]  /*0690*/  UMOV UR4, 0x20 ;  /* 0x0000002000047882 */ /* 0x000fe20000000000 */
[----:B------:R-:W-:Y:S01]  /*06a0*/  ISETP.NE.AND P4, PT, R0, R3, PT ;  /* 0x000000030000720c */ /* 0x000fe20003f85270 */
[----:B------:R-:W2:Y:S01]  /*06b0*/  F2I.U32.TRUNC.NTZ R10, R10 ;  /* 0x0000000a000a7305 */ /* 0x000ea2000020f000 */
[----:B------:R-:W-:Y:S01]  /*06c0*/  LEA.HI R9, R9, R2, RZ, 0x2 ;  /* 0x0000000209097211 */ /* 0x000fe200078f10ff */
[----:B------:R-:W-:-:S04]  /*06d0*/  @!UP0 UIADD3 UR4, -UR4, 0x100000, URZ ;  /* 0x0010000004048890 */ /* 0x000fc8000fffe13f */
[----:B------:R-:W-:Y:S02]  /*06e0*/  @!UP0 USHF.L.U32 UR5, UR4, 0xb, URZ ;  /* 0x0000000b04058899 */ /* 0x000fe4000800063f */
[----:B------:R-:W-:Y:S01]  /*06f0*/  @!UP0 USHF.L.U32 UR4, UR4, 0x1, URZ ;  /* 0x0000000104048899 */ /* 0x000fe2000800063f */
[----:B------:R-:W-:Y:S01]  /*0700*/  LOP3.LUT R152, R8, 0xc, R11, 0x78, !PT ;  /* 0x0000000c08987812 */ /* 0x000fe200078e780b */
[----:B-1----:R-:W-:Y:S01]  /*0710*/  @!UP0 ULEA UR6, UR7, UR6, 0x18 ;  /* 0x0000000607068291 */ /* 0x002fe2000f8ec03f */
[----:B------:R-:W-:Y:S01]  /*0720*/  LOP3.LUT R9, R9, 0xfffffffc, RZ, 0xc0, !PT ;  /* 0xfffffffc09097812 */ /* 0x000fe200078ec0ff */
[----:B------:R-:W-:Y:S01]  /*0730*/  VOTEU.ALL UP0, P0 ;  /* 0x00000000003f7886 */ /* 0x000fe20000000000 */
[----:B------:R-:W-:Y:S01]  /*0740*/  LOP3.LUT P0, RZ, R6, 0x7, RZ, 0xc0, !PT ;  /* 0x0000000706ff7812 */ /* 0x000fe2000780c0ff */
[----:B------:R-:W-:Y:S02]  /*0750*/  VIADD R6, R5, 0xffffffff ;  /* 0xffffffff05067836 */ /* 0x000fe40000000000 */
[----:B------:R-:W-:Y:S01]  /*0760*/  IMAD.IADD R0, R2, 0x1, -R9 ;  /* 0x0000000102007824 */ /* 0x000fe200078e0a09 */
[----:B------:R-:W-:-:S02]  /*0770*/  ISETP.LT.U32.AND P0, PT, R152, 0x8, !P0 ;  /* 0x000000089800780c */ /* 0x000fc40004701070 */
[----:B------:R-:W-:Y:S01]  /*0780*/  @P4 SHF.R.S32.HI R9, RZ, 0x1f, R152 ;  /* 0x0000001fff094819 */ /* 0x000fe20000011498 */
[----:B--2---:R-:W-:Y:S01]  /*0790*/  IMAD.MOV R21, RZ, RZ, -R10 ;  /* 0x000000ffff157224 */ /* 0x004fe200078e0a0a */
[C---:B------:R-:W-:Y:S01]  /*07a0*/  ISETP.NE.AND P1, PT, R0.reuse, 0x3, PT ;  /* 0x000000030000780c */ /* 0x040fe20003f25270 */
[----:B------:R-:W1:Y:S02]  /*07b0*/  FENCE.VIEW.ASYNC.S ;  /* 0x00000000000073c6 */ /* 0x000e640000000000 */
[----:B-1----:R1:W2:Y:S01]  /*07c0*/  @!UP0 SYNCS.EXCH.64 URZ, [UR6+0xa0], UR4 ;  /* 0x0000a004063f85b2 */ /* 0x0022a20008000100 */
[----:B------:R-:W-:Y:S01]  /*07d0*/  @P4 LEA.HI R9, R9, R152, RZ, 0x2 ;  /* 0x0000009809094211 */ /* 0x000fe200078f10ff */
[----:B0-----:R-:W-:Y:S01]  /*07e0*/  IMAD R2, R7, R21, R4 ;  /* 0x0000001507027224 */ /* 0x001fe200078e0204 */
[----:B------:R-:W-:Y:S02]  /*07f0*/  ISETP.EQ.OR P1, PT, R0, RZ, !P1 ;  /* 0x000000ff0000720c */ /* 0x000fe40004f22670 */
[----:B------:R-:W-:-:S02]  /*0800*/  @P4 SHF.R.S32.HI R9, RZ, 0x2, R9 ;  /* 0x00000002ff094819 */ /* 0x000fc40000011409 */
[----:B------:R-:W-:Y:S02]  /*0810*/  ISETP.EQ.AND P1, PT, R5, RZ, P1 ;  /* 0x000000ff0500720c */ /* 0x000fe40000f22270 */
[----:B------:R-:W-:Y:S02]  /*0820*/  @P4 ISETP.NE.AND P5, PT, R9, R2, PT ;  /* 0x000000020900420c */ /* 0x000fe40003fa5270 */
[----:B------:R-:W-:Y:S02]  /*0830*/  ISETP.GE.U32.AND P6, PT, R6, 0x2, PT ;  /* 0x000000020600780c */ /* 0x000fe40003fc6070 */
[----:B------:R-:W-:Y:S02]  /*0840*/  SEL R9, RZ, 0x1, !P0 ;  /* 0x00000001ff097807 */ /* 0x000fe40004000000 */
[----:B------:R-:W-:Y:S01]  /*0850*/  @P4 SEL R22, RZ, 0x1, P5 ;  /* 0x00000001ff164807 */ /* 0x000fe20002800000 */
[----:B------:R1:W0:Y:S01]  /*0860*/  @!UP1 SYNCS.EXCH.64 URZ, [UR6+0xa8], UR4 ;  /* 0x0000a804063f95b2 */ /* 0x0002220008000100 */
[----:B------:R-:W-:Y:S01]  /*0870*/  SEL R19, RZ, 0x1, !P1 ;  /* 0x00000001ff137807 */ /* 0x000fe20004800000 */
[----:B------:R-:W-:Y:S01]  /*0880*/  NOP ;  /* 0x0000000000007918 */ /* 0x000fe20000000000 */
[----:B------:R-:W-:-:S02]  /*0890*/  LOP3.LUT R22, R22, R9, RZ, 0xc0, !PT ;  /* 0x0000000916167212 */ /* 0x000fc400078ec0ff */
[----:B------:R-:W-:Y:S01]  /*08a0*/  SEL R19, R19, 0x2, P6 ;  /* 0x0000000213137807 */ /* 0x000fe20003000000 */
[----:B-12---:R-:W-:Y:S06]  /*08b0*/  @!P2 BRA `(.L_x_4) ;  /* 0x000000000008a947 */ /* 0x006fec0003800000 */
[----:B0---4-:R-:W-:Y:S01]  /*08c0*/  UCGABAR_ARV ;  /* 0x00000000000079c7 */ /* 0x011fe20008000000 */
[----:B------:R-:W-:Y:S05]  /*08d0*/  BRA `(.L_x_5) ;  /* 0x0000000000047947 */ /* 0x000fea0003800000 */
.L_x_4:
[----:B0---4-:R-:W-:Y:S01]  /*08e0*/  NOP ;  /* 0x0000000000007918 */ /* 0x011fe20000000000 */
.L_x_5:
[----:B------:R-:W0:Y:S01]  /*08f0*/  LDC R2, c[0x0][0x65c] ;  /* 0x00019700ff027b82 */ /* 0x000e220000000800 */
[----:B------:R-:W-:Y:S02]  /*0900*/  IMAD.U32 R8, RZ, RZ, UR8 ;  /* 0x00000008ff087e24 */ /* 0x000fe4000f8e00ff */
[----:B------:R-:W-:Y:S01]  /*0910*/  IMAD.MOV.U32 R9, RZ, RZ, RZ ;  /* 0x000000ffff097224 */ /* 0x000fe200078e00ff */
[----:B0-----:R-:W-:-:S04]  /*0920*/  ISETP.NE.AND P1, PT, R2, 0x1, PT ;  /* 0x000000010200780c */ /* 0x001fc80003f25270 */
[----:B------:R-:W-:-:S09]  /*0930*/  P2R R5, PR, RZ, 0x2 ;  /* 0x00000002ff057803 */ /* 0x000fd20000000000 */
[----:B------:R-:W0:Y:S01]  /*0940*/  @P1 LDC R17, c[0x0][0x10] ;  /* 0x00000400ff111b82 */ /* 0x000e220000000800 */
[----:B------:R-:W-:Y:S02]  /*0950*/  @P1 IMAD.MOV.U32 R5, RZ, RZ, RZ ;  /* 0x000000ffff051224 */ /* 0x000fe400078e00ff */
[----:B------:R-:W-:-:S05]  /*0960*/  @P1 IMAD.MOV.U32 R13, RZ, RZ, RZ ;  /* 0x000000ffff0d1224 */ /* 0x000fca00078e00ff */
[----:B------:R-:W1:Y:S01]  /*0970*/  @!P1 LDC R11, c[0x0][0xc] ;  /* 0x00000300ff0b9b82 */ /* 0x000e620000000800 */
[----:B0-----:R-:W-:-:S04]  /*0980*/  @P1 IMAD.WIDE.U32 R16, R17, UR8, R4 ;  /* 0x0000000811101c25 */ /* 0x001fc8000f8e0004 */
[----:B------:R-:W-:Y:S02]  /*0990*/  @P1 IMAD.IADD R17, R17, 0x1, R13 ;  /* 0x0000000111111824 */ /* 0x000fe400078e020d */
[----:B-1----:R-:W-:-:S04]  /*09a0*/  @!P1 IMAD.WIDE.U32 R8, R4, R11, R8 ;  /* 0x0000000b04089225 */ /* 0x002fc800078e0008 */
[----:B------:R-:W-:Y:S02]  /*09b0*/  @!P1 IMAD.MOV.U32 R16, RZ, RZ, R8 ;  /* 0x000000ffff109224 */ /* 0x000fe400078e0008 */
[----:B------:R-:W-:Y:S01]  /*09c0*/  @!P1 IMAD.MOV.U32 R17, RZ, RZ, R9 ;  /* 0x000000ffff119224 */ /* 0x000fe200078e0009 */
[----:B------:R-:W-:Y:S06]  /*09d0*/  @!P2 BRA `(.L_x_6) ;  /* 0x00000000000ca947 */ /* 0x000fec0003800000 */
[----:B------:R-:W-:Y:S01]  /*09e0*/  UCGABAR_WAIT ;  /* 0x0000000000007dc7 */ /* 0x000fe20008000000 */
[----:B------:R-:W-:Y:S01]  /*09f0*/  CCTL.IVALL ;  /* 0x00000000ff00798f */ /* 0x000fe20002000000 */
[----:B------:R-:W-:Y:S05]  /*0a00*/  BRA `(.L_x_7) ;  /* 0x0000000000047947 */ /* 0x000fea0003800000 */
.L_x_6:
[----:B------:R-:W-:Y:S06]  /*0a10*/  BAR.SYNC.DEFER_BLOCKING 0x0 ;  /* 0x0000000000007b1d */ /* 0x000fec0000010000 */
.L_x_7:
[----:B------:R-:W-:Y:S05]  /*0a20*/  @!P3 BRA `(.L_x_8) ;  /* 0x0000009400e0b947 */ /* 0x000fea0003800000 */
[----:B------:R-:W-:-:S13]  /*0a30*/  ISETP.GT.U32.AND P0, PT, R6, 0x1, PT ;  /* 0x000000010600780c */ /* 0x000fda0003f04070 */
[----:B------:R-:W-:Y:S05]  /*0a40*/  @P0 EXIT ;  /* 0x000000000000094d */ /* 0x000fea0003800000 */
[----:B------:R-:W-:Y:S01]  /*0a50*/  ULDC.64 UR4, c[0x0][0x650] ;  /* 0x0001940000047ab9 */ /* 0x000fe20000000a00 */
[----:B------:R-:W-:Y:S01]  /*0a60*/  PRMT R0, RZ, 0x7610, R0 ;  /* 0x00007610ff007816 */ /* 0x000fe20000000000 */
[----:B------:R-:W-:Y:S01]  /*0a70*/  IMAD.MOV.U32 R154, RZ, RZ, -0x1 ;  /* 0xffffffffff9a7424 */ /* 0x000fe200078e00ff */
[----:B------:R-:W-:Y:S01]  /*0a80*/  ISETP.GE.U32.AND P0, PT, R16, UR4, PT ;  /* 0x0000000410007c0c */ /* 0x000fe2000bf06070 */
[----:B------:R-:W-:Y:S02]  /*0a90*/  IMAD.MOV.U32 R153, RZ, RZ, -0x1 ;  /* 0xffffffffff997424 */ /* 0x000fe400078e00ff */
[----:B------:R-:W-:Y:S01]  /*0aa0*/  IMAD.MOV.U32 R23, RZ, RZ, -0x1 ;  /* 0xffffffffff177424 */ /* 0x000fe200078e00ff */
[----:B------:R-:W-:-:S13]  /*0ab0*/  ISETP.GE.U32.AND.EX P0, PT, R17, UR5, PT, P0 ;  /* 0x0000000511007c0c */ /* 0x000fda000bf06100 */
[----:B------:R-:W-:Y:S05]  /*0ac0*/  @P0 BRA `(.L_x_9) ;  /* 0x00000004002c0947 */ /* 0x000fea0003800000 */
[----:B------:R-:W0:Y:S01]  /*0ad0*/  LDC.64 R24, c[0x0][0x628] ;  /* 0x00018a00ff187b82 */ /* 0x000e220000000a00 */
[----:B------:R-:W-:Y:S02]  /*0ae0*/  IMAD.MOV.U32 R8, RZ, RZ, R16 ;  /* 0x000000ffff087224 */ /* 0x000fe400078e0010 */
[----:B------:R-:W-:-:S05]  /*0af0*/  IMAD.MOV.U32 R9, RZ, RZ, R17 ;  /* 0x000000ffff097224 */ /* 0x000fca00078e0011 */
[----:B------:R-:W1:Y:S08]  /*0b00*/  LDC R0, c[0x0][0x630] ;  /* 0x00018c00ff007b82 */ /* 0x000e700000000800 */
[----:B------:R-:W2:Y:S01]  /*0b10*/  LDC.64 R26, c[0x0][0x620] ;  /* 0x00018800ff1a7b82 */ /* 0x000ea20000000a00 */
[----:B0-----:R-:W-:-:S04]  /*0b20*/  ISETP.NE.U32.AND P0, PT, R24, RZ, PT ;  /* 0x000000ff1800720c */ /* 0x001fc80003f05070 */
[----:B------:R-:W-:-:S13]  /*0b30*/  ISETP.NE.AND.EX P0, PT, R25, RZ, PT, P0 ;  /* 0x000000ff1900720c */ /* 0x000fda0003f05300 */
[----:B-12---:R-:W-:Y:S05]  /*0b40*/  @!P0 BRA `(.L_x_10) ;  /* 0x0000000000288947 */ /* 0x006fea0003800000 */
[----:B------:R-:W0:Y:S02]  /*0b50*/  LDC R13, c[0x0][0x634] ;  /* 0x00018d00ff0d7b82 */ /* 0x000e240000000800 */
[----:B0-----:R-:W-:-:S05]  /*0b60*/  IADD3 R13, P0, R16, R13, RZ ;  /* 0x0000000d100d7210 */ /* 0x001fca0007f1e0ff */
[----:B------:R-:W-:-:S04]  /*0b70*/  IMAD.X R15, RZ, RZ, R17, P0 ;  /* 0x000000ffff0f7224 */ /* 0x000fc800000e0611 */
[----:B------:R-:W-:-:S04]  /*0b80*/  IMAD.WIDE.U32 R8, R15, R24, RZ ;  /* 0x000000180f087225 */ /* 0x000fc800078e00ff */
[----:B------:R-:W-:-:S04]  /*0b90*/  IMAD.WIDE.U32 R10, P0, R13, R25, R8 ;  /* 0x000000190d0a7225 */ /* 0x000fc80007800008 */
[----:B------:R-:W-:-:S04]  /*0ba0*/  IMAD.WIDE.U32 R8, R13, R24, RZ ;  /* 0x000000180d087225 */ /* 0x000fc800078e00ff */
[----:B------:R-:W-:Y:S01]  /*0bb0*/  IMAD.X R13, RZ, RZ, RZ, P0 ;  /* 0x000000ffff0d7224 */ /* 0x000fe200000e06ff */
[----:B------:R-:W-:Y:S01]  /*0bc0*/  IADD3 RZ, P0, R9, R10, RZ ;  /* 0x0000000a09ff7210 */ /* 0x000fe20007f1e0ff */
[----:B------:R-:W-:-:S04]  /*0bd0*/  IMAD.MOV.U32 R12, RZ, RZ, R11 ;  /* 0x000000ffff0c7224 */ /* 0x000fc800078e000b */
[----:B------:R-:W-:-:S08]  /*0be0*/  IMAD.WIDE.U32.X R8, R15, R25, R12, P0 ;  /* 0x000000190f087225 */ /* 0x000fd000000e040c */
.L_x_10:
[----:B------:R-:W0:Y:S01]  /*0bf0*/  LDC.64 R24, c[0x0][0x640] ;  /* 0x00019000ff187b82 */ /* 0x000e220000000a00 */
[-CC-:B------:R-:W-:Y:S01]  /*0c00*/  SHF.R.U64 R28, R8, R0.reuse, R9.reuse ;  /* 0x00000000081c7219 */ /* 0x180fe20000001209 */
[----:B------:R-:W-:Y:S01]  /*0c10*/  IMAD R30, R7, R21, R4 ;  /* 0x00000015071e7224 */ /* 0x000fe200078e0204 */
[----:B------:R-:W-:Y:S01]  /*0c20*/  SHF.R.U32.HI R0, RZ, R0, R9 ;  /* 0x00000000ff007219 */ /* 0x000fe20000011609 */
[----:B------:R-:W-:Y:S01]  /*0c30*/  IMAD.MOV.U32 R21, RZ, RZ, 0x1 ;  /* 0x00000001ff157424 */ /* 0x000fe200078e00ff */
[----:B------:R-:W-:-:S03]  /*0c40*/  IADD3 R5, P0, RZ, -R28, RZ ;  /* 0x8000001cff057210 */ /* 0x000fc60007f1e0ff */
[----:B------:R-:W1:Y:S02]  /*0c50*/  LDC R6, c[0x0][0x618] ;  /* 0x00018600ff067b82 */ /* 0x000e640000000800 */
[----:B------:R-:W-:-:S04]  /*0c60*/  IMAD.X R9, RZ, RZ, ~R0, P0 ;  /* 0x000000ffff097224 */ /* 0x000fc800000e0e00 */
[-C--:B------:R-:W-:Y:S02]  /*0c70*/  IMAD R0, R9, R26.reuse, RZ ;  /* 0x0000001a09007224 */ /* 0x080fe400078e02ff */
[----:B------:R-:W2:Y:S01]  /*0c80*/  LDC R11, c[0x0][0x608] ;  /* 0x00018200ff0b7b82 */ /* 0x000ea20000000800 */
[----:B------:R-:W-:-:S04]  /*0c90*/  IMAD.WIDE.U32 R8, R5, R26, R16 ;  /* 0x0000001a05087225 */ /* 0x000fc800078e0010 */
[----:B------:R-:W-:-:S03]  /*0ca0*/  IMAD R5, R5, R27, R0 ;  /* 0x0000001b05057224 */ /* 0x000fc600078e0200 */
[----:B------:R-:W3:Y:S01]  /*0cb0*/  LDC R12, c[0x0][0x658] ;  /* 0x00019600ff0c7b82 */ /* 0x000ee20000000800 */
[----:B0-----:R-:W-:Y:S01]  /*0cc0*/  ISETP.NE.U32.AND P0, PT, R24, RZ, PT ;  /* 0x000000ff1800720c */ /* 0x001fe20003f05070 */
[----:B------:R-:W-:Y:S02]  /*0cd0*/  IMAD.IADD R5, R9, 0x1, R5 ;  /* 0x0000000109057824 */ /* 0x000fe400078e0205 */
[----:B------:R-:W-:Y:S01]  /*0ce0*/  IMAD.MOV.U32 R9, RZ, RZ, -0x1 ;  /* 0xffffffffff097424 */ /* 0x000fe200078e00ff */
[----:B------:R-:W-:-:S03]  /*0cf0*/  ISETP.NE.AND.EX P0, PT, R25, RZ, PT, P0 ;  /* 0x000000ff1900720c */ /* 0x000fc60003f05300 */
[----:B------:R-:W0:Y:S01]  /*0d00*/  LDC R15, c[0x0][0x600] ;  /* 0x00018000ff0f7b82 */ /* 0x000e220000000800 */
[-CC-:B-1----:R-:W-:Y:S02]  /*0d10*/  SHF.R.U64 R13, R8, R6.reuse, R5.reuse ;  /* 0x00000006080d7219 */ /* 0x182fe40000001205 */
[----:B------:R-:W-:-:S05]  /*0d20*/  SHF.R.U32.HI R0, RZ, R6, R5 ;  /* 0x00000006ff007219 */ /* 0x000fca0000011605 */
[----:B------:R-:W1:Y:S01]  /*0d30*/  LDC R14, c[0x0][0x648] ;  /* 0x00019200ff0e7b82 */ /* 0x000e620000000800 */
[-CC-:B--2---:R-:W-:Y:S02]  /*0d40*/  SHF.R.U64 R27, R13, R11.reuse, R0.reuse ;  /* 0x0000000b0d1b7219 */ /* 0x184fe40000001200 */
[----:B------:R-:W-:-:S05]  /*0d50*/  SHF.R.U32.HI R5, RZ, R11, R0 ;  /* 0x0000000bff057219 */ /* 0x000fca0000011600 */
[----:B------:R-:W2:Y:S01]  /*0d60*/  LDC R20, c[0x0][0x638] ;  /* 0x00018e00ff147b82 */ /* 0x000ea20000000800 */
[-CC-:B---3--:R-:W-:Y:S02]  /*0d70*/  SHF.R.U64 R26, R27, R12.reuse, R5.reuse ;  /* 0x0000000c1b1a7219 */ /* 0x188fe40000001205 */
[-C--:B------:R-:W-:Y:S02]  /*0d80*/  SHF.L.U32 R0, R9, R12.reuse, RZ ;  /* 0x0000000c09007219 */ /* 0x080fe400000006ff */
[----:B------:R-:W-:Y:S01]  /*0d90*/  SHF.R.U32.HI R5, RZ, R12, R5 ;  /* 0x0000000cff057219 */ /* 0x000fe20000011605 */
[----:B------:R-:W-:Y:S01]  /*0da0*/  IMAD.MOV.U32 R4, RZ, RZ, R26 ;  /* 0x000000ffff047224 */ /* 0x000fe200078e001a */
[----:B------:R-:W-:Y:S01]  /*0db0*/  LOP3.LUT R10, RZ, R0, RZ, 0x33, !PT ;  /* 0x00000000ff0a7212 */ /* 0x000fe200078e33ff */
[----:B------:R-:W3:Y:S01]  /*0dc0*/  LDC R23, c[0x0][0x610] ;  /* 0x00018400ff177b82 */ /* 0x000ee20000000800 */
[----:B------:R-:W-:Y:S05]  /*0dd0*/  @!P0 BRA `(.L_x_11) ;  /* 0x0000000000288947 */ /* 0x000fea0003800000 */
[----:B------:R-:W4:Y:S02]  /*0de0*/  LDC R9, c[0x0][0x64c] ;  /* 0x00019300ff097b82 */ /* 0x000f240000000800 */
[----:B----4-:R-:W-:-:S05]  /*0df0*/  IADD3 R9, P0, R26, R9, RZ ;  /* 0x000000091a097210 */ /* 0x010fca0007f1e0ff */
        /* <DEDUP_REMOVED lines=8> */
.L_x_11:
[----:B-1----:R-:W-:Y:S01]  /*0e80*/  SHF.R.U64 R4, R4, R14, R5 ;  /* 0x0000000e04047219 */ /* 0x002fe20000001205 */
[----:B0-----:R-:W-:Y:S01]  /*0e90*/  VIADD R6, R15, 0xffffffff ;  /* 0xffffffff0f067836 */ /* 0x001fe20000000000 */
[----:B------:R-:W-:Y:S02]  /*0ea0*/  SHF.L.U32 R0, R21, R12, RZ ;  /* 0x0000000c15007219 */ /* 0x000fe400000006ff */
[----:B------:R-:W-:Y:S01]  /*0eb0*/  LOP3.LUT R5, R27, R10, RZ, 0xc0, !PT ;  /* 0x0000000a1b057212 */ /* 0x000fe200078ec0ff */
[----:B------:R-:W-:Y:S01]  /*0ec0*/  IMAD.MOV R7, RZ, RZ, -R4 ;  /* 0x000000ffff077224 */ /* 0x000fe200078e0a04 */
[----:B------:R-:W-:Y:S02]  /*0ed0*/  SEL R3, R3, R30, !P1 ;  /* 0x0000001e03037207 */ /* 0x000fe40004800000 */
[----:B------:R-:W-:Y:S01]  /*0ee0*/  LOP3.LUT R6, R13, R6, RZ, 0xc0, !PT ;  /* 0x000000060d067212 */ /* 0x000fe200078ec0ff */
[----:B------:R-:W-:Y:S02]  /*0ef0*/  IMAD R4, R0, R4, R5 ;  /* 0x0000000400047224 */ /* 0x000fe400078e0205 */
[----:B--2---:R-:W-:-:S02]  /*0f00*/  IMAD R0, R7, R20, R26 ;  /* 0x0000001407007224 */ /* 0x004fc400078e021a */
[----:B---3--:R-:W-:Y:S02]  /*0f10*/  IMAD R3, R4, R23, R3 ;  /* 0x0000001704037224 */ /* 0x008fe400078e0203 */
[----:B------:R-:W-:Y:S02]  /*0f20*/  IMAD R154, R0, R15, R6 ;  /* 0x0000000f009a7224 */ /* 0x000fe400078e0206 */
[----:B------:R-:W-:Y:S02]  /*0f30*/  IMAD.MOV.U32 R4, RZ, RZ, 0x1 ;  /* 0x00000001ff047424 */ /* 0x000fe400078e00ff */
[----:B------:R-:W-:Y:S01]  /*0f40*/  IMAD.MOV.U32 R23, RZ, RZ, R28 ;  /* 0x000000ffff177224 */ /* 0x000fe200078e001c */
[----:B------:R-:W-:Y:S02]  /*0f50*/  SEL R153, R154, R3, !P1 ;  /* 0x000000039a997207 */ /* 0x000fe40004800000 */
[----:B------:R-:W-:Y:S02]  /*0f60*/  PRMT R0, R4, 0x7610, R0 ;  /* 0x0000761004007816 */ /* 0x000fe40000000000 */
[----:B------:R-:W-:-:S07]  /*0f70*/  SEL R154, R3, R154, !P1 ;  /* 0x0000009a039a7207 */ /* 0x000fce0004800000 */
.L_x_9:
[----:B------:R-:W-:-:S08]  /*0f80*/  NOP ;  /* 0x0000000000007918 */ /* 0x000fd00000000000 */
[----:B------:R-:W0:Y:S02]  /*0f90*/  USETMAXREG.TRY_ALLOC.CTAPOOL UP0, 0xe8 ;  /* 0x000000e8000079c8 */ /* 0x000e240008000600 */
[----:B0-----:R-:W-:-:S13]  /*0fa0*/  PLOP3.LUT P0, PT, PT, PT, UP0, 0x80, 0x0 ;  /* 0x000000000000781c */ /* 0x001fda0003f0f008 */
[----:B------:R-:W-:Y:S05]  /*0fb0*/  @!P0 BRA `(.L_x_9) ;  /* 0xfffffffc00f08947 */ /* 0x000fea000383ffff */
[----:B------:R-:W-:Y:S01]  /*0fc0*/  ULDC.64 UR4, c[0x0][0x598] ;  /* 0x0001660000047ab9 */ /* 0x000fe20000000a00 */
[----:B------:R-:W-:Y:S01]  /*0fd0*/  ULDC.64 UR36, c[0x0][0x208] ;  /* 0x0000820000247ab9 */ /* 0x000fe20000000a00 */
[----:B------:R-:W-:-:S04]  /*0fe0*/  ISETP.NE.U32.AND P0, PT, RZ, UR4, PT ;  /* 0x00000004ff007c0c */ /* 0x000fc8000bf05070 */
[----:B------:R-:W-:-:S13]  /*0ff0*/  ISETP.NE.AND.EX P0, PT, RZ, UR5, PT, P0 ;  /* 0x00000005ff007c0c */ /* 0x000fda000bf05300 */
[----:B------:R-:W-:Y:S05]  /*1000*/  @!P0 BRA `(.L_x_12) ;  /* 0x00000000001c8947 */ /* 0x000fea0003800000 */
[----:B------:R-:W0:Y:S02]  /*1010*/  LDC.64 R4, c[0x0][0x598] ;  /* 0x00016600ff047b82 */ /* 0x000e240000000a00 */
[----:B0-----:R-:W2:Y:S02]  /*1020*/  LDG.E.64 R4, desc[UR36][R4.64] ;  /* 0x0000002404047981 */ /* 0x001ea4000c1e1b00 */
[----:B--2---:R-:W-:-:S04]  /*1030*/  ISETP.NE.U32.AND P0, PT, R4, RZ, PT ;  /* 0x000000ff0400720c */ /* 0x004fc80003f05070 */
[----:B------:R-:W-:-:S13]  /*1040*/  ISETP.NE.AND.EX P0, PT, R5, RZ, PT, P0 ;  /* 0x000000ff0500720c */ /* 0x000fda0003f05300 */
[----:B------:R-:W-:Y:S05]  /*1050*/  @!P0 BRA `(.L_x_12) ;  /* 0x0000000000088947 */ /* 0x000fea0003800000 */
[----:B------:R0:W5:Y:S01]  /*1060*/  LD.E R155, desc[UR36][R4.64] ;  /* 0x00000024049b7980 */ /* 0x000162000c101900 */
[----:B------:R-:W-:Y:S05]  /*1070*/  BRA `(.L_x_13) ;  /* 0x0000000000247947 */ /* 0x000fea0003800000 */
.L_x_12:
[----:B------:R-:W-:Y:S02]  /*1080*/  ULDC.64 UR4, c[0x0][0x588] ;  /* 0x0001620000047ab9 */ /* 0x000fe40000000a00 */
[----:B------:R-:W-:-:S04]  /*1090*/  ISETP.NE.U32.AND P0, PT, RZ, UR4, PT ;  /* 0x00000004ff007c0c */ /* 0x000fc8000bf05070 */
[----:B------:R-:W-:-:S13]  /*10a0*/  ISETP.NE.AND.EX P0, PT, RZ, UR5, PT, P0 ;  /* 0x00000005ff007c0c */ /* 0x000fda000bf05300 */
[----:B------:R-:W-:Y:S05]  /*10b0*/  @!P0 BRA `(.L_x_14) ;  /* 0x00000000000c8947 */ /* 0x000fea0003800000 */
[----:B------:R-:W0:Y:S02]  /*10c0*/  LDC.64 R4, c[0x0][0x588] ;  /* 0x00016200ff047b82 */ /* 0x000e240000000a00 */
[----:B0-----:R1:W5:Y:S01]  /*10d0*/  LDG.E R155, desc[UR36][R4.64] ;  /* 0x00000024049b7981 */ /* 0x001362000c1e1900 */
[----:B------:R-:W-:Y:S05]  /*10e0*/  BRA `(.L_x_13) ;  /* 0x0000000000087947 */ /* 0x000fea0003800000 */
.L_x_14:
[----:B------:R-:W-:Y:S02]  /*10f0*/  ULDC UR4, c[0x0][0x580] ;  /* 0x0001600000047ab9 */ /* 0x000fe40000000800 */
[----:B------:R-:W-:-:S07]  /*1100*/  IMAD.U32 R155, RZ, RZ, UR4 ;  /* 0x00000004ff9b7e24 */ /* 0x000fce000f8e00ff */
.L_x_13:
[----:B------:R-:W-:Y:S02]  /*1110*/  ULDC.64 UR4, c[0x0][0x5a0] ;  /* 0x0001680000047ab9 */ /* 0x000fe40000000a00 */
[----:B------:R-:W-:-:S04]  /*1120*/  ISETP.NE.U32.AND P0, PT, RZ, UR4, PT ;  /* 0x00000004ff007c0c */ /* 0x000fc8000bf05070 */
[----:B------:R-:W-:-:S13]  /*1130*/  ISETP.NE.AND.EX P0, PT, RZ, UR5, PT, P0 ;  /* 0x00000005ff007c0c */ /* 0x000fda000bf05300 */
[----:B------:R-:W-:Y:S05]  /*1140*/  @!P0 BRA `(.L_x_15) ;  /* 0x00000000001c8947 */ /* 0x000fea0003800000 */
[----:B01----:R-:W0:Y:S02]  /*1150*/  LDC.64 R4, c[0x0][0x5a0] ;  /* 0x00016800ff047b82 */ /* 0x003e240000000a00 */
[----:B0-----:R-:W2:Y:S02]  /*1160*/  LDG.E.64 R4, desc[UR36][R4.64] ;  /* 0x0000002404047981 */ /* 0x001ea4000c1e1b00 */
[----:B--2---:R-:W-:-:S04]  /*1170*/  ISETP.NE.U32.AND P0, PT, R4, RZ, PT ;  /* 0x000000ff0400720c */ /* 0x004fc80003f05070 */
[----:B------:R-:W-:-:S13]  /*1180*/  ISETP.NE.AND.EX P0, PT, R5, RZ, PT, P0 ;  /* 0x000000ff0500720c */ /* 0x000fda0003f05300 */
[----:B------:R-:W-:Y:S05]  /*1190*/  @!P0 BRA `(.L_x_15) ;  /* 0x0000000000088947 */ /* 0x000fea0003800000 */
[----:B------:R0:W5:Y:S01]  /*11a0*/  LD.E R156, desc[UR36][R4.64] ;  /* 0x00000024049c7980 */ /* 0x000162000c101900 */
[----:B------:R-:W-:Y:S05]  /*11b0*/  BRA `(.L_x_16) ;  /* 0x0000000000247947 */ /* 0x000fea0003800000 */
.L_x_15:
[----:B------:R-:W-:Y:S02]  /*11c0*/  ULDC.64 UR4, c[0x0][0x590] ;  /* 0x0001640000047ab9 */ /* 0x000fe40000000a00 */
[----:B------:R-:W-:-:S04]  /*11d0*/  ISETP.NE.U32.AND P0, PT, RZ, UR4, PT ;  /* 0x00000004ff007c0c */ /* 0x000fc8000bf05070 */
[----:B------:R-:W-:-:S13]  /*11e0*/  ISETP.NE.AND.EX P0, PT, RZ, UR5, PT, P0 ;  /* 0x00000005ff007c0c */ /* 0x000fda000bf05300 */
[----:B------:R-:W-:Y:S05]  /*11f0*/  @!P0 BRA `(.L_x_17) ;  /* 0x00000000000c8947 */ /* 0x000fea0003800000 */
[----:B------:R-:W2:Y:S02]  /*1200*/  LDC.64 R156, c[0x0][0x590] ;  /* 0x00016400ff9c7b82 */ /* 0x000ea40000000a00 */
[----:B--2---:R2:W5:Y:S01]  /*1210*/  LDG.E R156, desc[UR36][R156.64] ;  /* 0x000000249c9c7981 */ /* 0x004562000c1e1900 */
[----:B------:R-:W-:Y:S05]  /*1220*/  BRA `(.L_x_16) ;  /* 0x0000000000087947 */ /* 0x000fea0003800000 */
.L_x_17:
[----:B------:R-:W-:Y:S02]  /*1230*/  ULDC UR4, c[0x0][0x584] ;  /* 0x0001610000047ab9 */ /* 0x000fe40000000800 */
[----:B------:R-:W-:-:S07]  /*1240*/  IMAD.U32 R156, RZ, RZ, UR4 ;  /* 0x00000004ff9c7e24 */ /* 0x000fce000f8e00ff */
.L_x_16:
[----:B------:R-:W-:-:S13]  /*1250*/  LOP3.LUT P0, RZ, R0, 0xff, RZ, 0xc0, !PT ;  /* 0x000000ff00ff7812 */ /* 0x000fda000780c0ff */
[----:B------:R-:W-:Y:S05]  /*1260*/  @!P0 EXIT ;  /* 0x000000000000894d */ /* 0x000fea0003800000 */
[----:B------:R-:W-:Y:S01]  /*1270*/  ULDC UR4, c[0x0][0x28c] ;  /* 0x0000a30000047ab9 */ /* 0x000fe20000000800 */
[----:B--2---:R-:W-:Y:S01]  /*1280*/  LOP3.LUT R157, R19, 0x1, RZ, 0xfc, !PT ;  /* 0x00000001139d7812 */ /* 0x004fe200078efcff */
[----:B------:R-:W-:Y:S01]  /*1290*/  UIADD3 UR4, UR4, 0x1f, URZ ;  /* 0x0000001f04047890 */ /* 0x000fe2000fffe03f */
[----:B------:R-:W-:Y:S01]  /*12a0*/  UMOV UR38, URZ ;  /* 0x0000003f00267c82 */ /* 0x000fe20008000000 */
[----:B------:R-:W-:Y:S02]  /*12b0*/  UMOV UR39, URZ ;  /* 0x0000003f00277c82 */ /* 0x000fe40008000000 */
[----:B------:R-:W-:-:S04]  /*12c0*/  USHF.R.S32.HI UR5, URZ, 0x1f, UR4 ;  /* 0x0000001f3f057899 */ /* 0x000fc80008011404 */
[----:B------:R-:W-:-:S04]  /*12d0*/  ULEA.HI UR5, UR5, UR4, URZ, 0x5 ;  /* 0x0000000405057291 */ /* 0x000fc8000f8f283f */
[----:B------:R-:W-:-:S12]  /*12e0*/  USHF.R.S32.HI UR40, URZ, 0x5, UR5 ;  /* 0x000000053f287899 */ /* 0x000fd80008011405 */
.L_x_293:
[----:B------:R-:W-:Y:S01]  /*12f0*/  LOP3.LUT R0, R18, 0x80, RZ, 0xc0, !PT ;  /* 0x0000008012007812 */ /* 0x000fe200078ec0ff */
[----:B--2---:R-:W2:Y:S01]  /*1300*/  S2UR UR7, SR_CgaCtaId ;  /* 0x00000000000779c3 */ /* 0x004ea20000008800 */
[----:B------:R-:W-:Y:S02]  /*1310*/  UMOV UR6, 0x400 ;  /* 0x0000040000067882 */ /* 0x000fe40000000000 */
[----:B------:R-:W-:-:S06]  /*1320*/  SHF.R.U32.HI R0, RZ, 0x7, R0 ;  /* 0x00000007ff007819 */ /* 0x000fcc0000011600 */
[----:B---3--:R-:W3:Y:S01]  /*1330*/  SHFL.IDX PT, R0, R0, RZ, 0x1f ;  /* 0x00001fff00007589 */ /* 0x008ee200000e0000 */
[----:B--2---:R-:W-:Y:S01]  /*1340*/  ULEA UR6, UR7, UR6, 0x18 ;  /* 0x0000000607067291 */ /* 0x004fe2000f8ec03f */
[----:B---3--:R-:W-:-:S13]  /*1350*/  R2UR UR4, R0 ;  /* 0x00000000000472ca */ /* 0x008fda00000e0000 */
[----:B------:R-:W-:-:S04]  /*1360*/  ULEA.HI UR5, UR4, UR4, URZ, 0x1 ;  /* 0x0000000404057291 */ /* 0x000fc8000f8f083f */
[----:B------:R-:W-:-:S04]  /*1370*/  ULOP3.LUT UR5, UR5, 0xffffe, URZ, 0xc0, !UPT ;  /* 0x000ffffe05057892 */ /* 0x000fc8000f8ec03f */
[----:B------:R-:W-:-:S03]  /*1380*/  UIADD3 UR5, UR4, -UR5, URZ ;  /* 0x8000000504057290 */ /* 0x000fc6000fffe03f */
[----:B------:R-:W-:Y:S01]  /*1390*/  ULDC UR4, c[0x0][0x28c] ;  /* 0x0000a30000047ab9 */ /* 0x000fe20000000800 */
[----:B------:R-:W-:Y:S01]  /*13a0*/  ULEA UR5, UR5, UR6, 0xc ;  /* 0x0000000605057291 */ /* 0x000fe2000f8e603f */
[----:B------:R-:W-:-:S03]  /*13b0*/  ISETP.LT.AND P0, PT, RZ, UR4, PT ;  /* 0x00000004ff007c0c */ /* 0x000fc6000bf01270 */
[----:B------:R-:W-:-:S04]  /*13c0*/  UIADD3 UR5, UR5, 0x180, URZ ;  /* 0x0000018005057890 */ /* 0x000fc8000fffe03f */
[----:B------:R-:W-:-:S04]  /*13d0*/  USHF.R.U32.HI UR5, URZ, 0x4, UR5 ;  /* 0x000000043f057899 */ /* 0x000fc80008011605 */
[----:B------:R-:W-:Y:S02]  /*13e0*/  ULOP3.LUT UR41, UR5, 0x3fff, URZ, 0xc0, !UPT ;  /* 0x00003fff05297892 */ /* 0x000fe4000f8ec03f */
[----:B-1--45:R-:W-:Y:S10]  /*13f0*/  @P0 BRA `(.L_x_18) ;  /* 0x0000000000400947 */ /* 0x032ff40003800000 */
[----:B------:R-:W-:Y:S01]  /*1400*/  MOV R0, 0x0 ;  /* 0x0000000000007802 */ /* 0x000fe20000000f00 */
[----:B------:R-:W-:Y:S01]  /*1410*/  ULDC.64 UR4, c[0x4][0x68] ;  /* 0x01001a0000047ab9 */ /* 0x000fe20000000a00 */
[----:B------:R-:W-:Y:S01]  /*1420*/  ULDC.64 UR6, c[0x4][0x8] ;  /* 0x0100020000067ab9 */ /* 0x000fe20000000a00 */
[----:B01----:R-:W-:Y:S01]  /*1430*/  IMAD.U32 R4, RZ, RZ, UR4 ;  /* 0x00000004ff047e24 */ /* 0x003fe2000f8e00ff */
[----:B------:R0:W1:Y:S01]  /*1440*/  LDC.64 R14, c[0x4][R0] ;  /* 0x01000000000e7b82 */ /* 0x0000620000000a00 */
[----:B------:R-:W-:Y:S01]  /*1450*/  IMAD.U32 R5, RZ, RZ, UR5 ;  /* 0x00000005ff057e24 */ /* 0x000fe2000f8e00ff */
[----:B------:R-:W-:Y:S01]  /*1460*/  ULDC.64 UR4, c[0x4][0x70] ;  /* 0x01001c0000047ab9 */ /* 0x000fe20000000a00 */
[----:B------:R-:W-:Y:S02]  /*1470*/  IMAD.U32 R10, RZ, RZ, UR6 ;  /* 0x00000006ff0a7e24 */ /* 0x000fe4000f8e00ff */
[----:B------:R-:W-:Y:S02]  /*1480*/  IMAD.U32 R6, RZ, RZ, UR4 ;  /* 0x00000004ff067e24 */ /* 0x000fe4000f8e00ff */
[----:B------:R-:W-:-:S02]  /*1490*/  IMAD.U32 R7, RZ, RZ, UR5 ;  /* 0x00000005ff077e24 */ /* 0x000fc4000f8e00ff */
[----:B------:R-:W-:Y:S02]  /*14a0*/  IMAD.U32 R11, RZ, RZ, UR7 ;  /* 0x00000007ff0b7e24 */ /* 0x000fe4000f8e00ff */
[----:B------:R-:W-:Y:S02]  /*14b0*/  IMAD.MOV.U32 R8, RZ, RZ, 0x1e1 ;  /* 0x000001e1ff087424 */ /* 0x000fe400078e00ff */
[----:B------:R-:W-:Y:S02]  /*14c0*/  IMAD.MOV.U32 R12, RZ, RZ, 0x1 ;  /* 0x00000001ff0c7424 */ /* 0x000fe400078e00ff */
[----:B0-----:R-:W-:-:S07]  /*14d0*/  IMAD.MOV.U32 R13, RZ, RZ, RZ ;  /* 0x000000ffff0d7224 */ /* 0x001fce00078e00ff */
[----:B------:R-:W-:-:S07]  /*14e0*/  LEPC R20, `(.L_x_18) ;  /* 0x000000001014794e */ /* 0x000fce0000000000 */
[----:B-1---5:R-:W-:Y:S05]  /*14f0*/  CALL.ABS.NOINC R14 ;  /* 0x000000000e007343 */ /* 0x022fea0003c00000 */
.L_x_18:
[----:B------:R-:W-:-:S13]  /*1500*/  ISETP.NE.AND P0, PT, R157, 0x3, PT ;  /* 0x000000039d00780c */ /* 0x000fda0003f05270 */
[----:B------:R-:W-:Y:S05]  /*1510*/  @!P0 BRA `(.L_x_19) ;  /* 0x0000000000048947 */ /* 0x000fea0003800000 */
[----:B------:R-:W-:Y:S01]  /*1520*/  BPT.TRAP 0x1 ;  /* 0x000000040000795c */ /* 0x000fe20000300000 */
.L_x_19:
[----:B------:R-:W2:Y:S01]  /*1530*/  S2UR UR5, SR_CgaCtaId ;  /* 0x00000000000579c3 */ /* 0x000ea20000008800 */
[----:B------:R-:W-:Y:S01]  /*1540*/  UMOV UR4, 0x400 ;  /* 0x0000040000047882 */ /* 0x000fe20000000000 */
[----:B------:R-:W-:Y:S02]  /*1550*/  IMAD.U32 R0, RZ, RZ, UR38 ;  /* 0x00000026ff007e24 */ /* 0x000fe4000f8e00ff */
[----:B------:R-:W-:-:S03]  /*1560*/  IMAD.U32 R3, RZ, RZ, UR39 ;  /* 0x00000027ff037e24 */ /* 0x000fc6000f8e00ff */
[----:B------:R-:W-:Y:S01]  /*1570*/  SHF.L.U32 R0, R0, 0x1f, RZ ;  /* 0x0000001f00007819 */ /* 0x000fe200000006ff */
[----:B--2---:R-:W-:-:S06]  /*1580*/  ULEA UR4, UR5, UR4, 0x18 ;  /* 0x0000000405047291 */ /* 0x004fcc000f8ec03f */
[----:B------:R-:W-:-:S04]  /*1590*/  IMAD.U32 R6, RZ, RZ, UR4 ;  /* 0x00000004ff067e24 */ /* 0x000fc8000f8e00ff */
[----:B------:R-:W-:-:S04]  /*15a0*/  IMAD R3, R3, 0x8, R6 ;  /* 0x0000000803037824 */ /* 0x000fc800078e0206 */
[----:B------:R2:W3:Y:S01]  /*15b0*/  SYNCS.PHASECHK.TRANS64.TRYWAIT P1, [R3+URZ], R0 ;  /* 0x00000000030075a7 */ /* 0x0004e2000802017f */
[----:B------:R-:W-:Y:S05]  /*15c0*/  @!P0 BRA `(.L_x_20) ;  /* 0x0000000000048947 */ /* 0x000fea0003800000 */
[----:B------:R-:W-:Y:S01]  /*15d0*/  BPT.TRAP 0x1 ;  /* 0x000000040000795c */ /* 0x000fe20000300000 */
.L_x_20:
[----:B---3--:R-:W-:Y:S05]  /*15e0*/  @P1 BRA `(.L_x_21) ;  /* 0x0000000000081947 */ /* 0x008fea0003800000 */
[----:B------:R-:W3:Y:S02]  /*15f0*/  SYNCS.PHASECHK.TRANS64.TRYWAIT P1, [R3+URZ], R0 ;  /* 0x00000000030075a7 */ /* 0x000ee4000802017f */
[----:B---3--:R-:W-:Y:S05]  /*1600*/  @!P1 BRA `(.L_x_22) ;  /* 0x000000a400549947 */ /* 0x008fea0003800000 */
.L_x_21:
[----:B------:R-:W-:-:S04]  /*1610*/  UISETP.LT.AND UP0, UPT, UR40, 0x1, UPT ;  /* 0x000000012800788c */ /* 0x000fc8000bf01270 */
[----:B------:R-:W-:-:S06]  /*1620*/  USEL UR4, UR40, 0x1, UP0 ;  /* 0x0000000128047887 */ /* 0x000fcc0008000000 */
[----:B--23--:R-:W-:Y:S01]  /*1630*/  IMAD.U32 R0, RZ, RZ, UR4 ;  /* 0x00000004ff007e24 */ /* 0x00cfe2000f8e00ff */
[----:B------:R-:W-:Y:S05]  /*1640*/  WARPSYNC.ALL ;  /* 0x0000000000007948 */ /* 0x000fea0003800000 */
[----:B------:R-:W-:-:S04]  /*1650*/  IADD3 R0, -R0, UR40, RZ ;  /* 0x0000002800007c10 */ /* 0x000fc8000fffe1ff */
[----:B------:R-:W-:Y:S02]  /*1660*/  ISETP.GE.AND P1, PT, R0, 0x1, PT ;  /* 0x000000010000780c */ /* 0x000fe40003f26270 */
[----:B------:R-:W-:Y:S01]  /*1670*/  R2UR UR4, R6 ;  /* 0x00000000060472ca */ /* 0x000fe200000e0000 */
[----:B------:R-:W-:Y:S01]  /*1680*/  ULOP3.LUT UR41, UR41, 0x10000, URZ, 0xfc, !UPT ;  /* 0x0001000029297892 */ /* 0x000fe2000f8efc3f */
[----:B------:R-:W-:Y:S01]  /*1690*/  WARPGROUP.ARRIVE ;  /* 0x00000000000079c5 */ /* 0x000fe20000000000 */
[----:B------:R-:W-:Y:S01]  /*16a0*/  UMOV UR5, 0x80000020 ;  /* 0x8000002000057882 */ /* 0x000fe20000000000 */
[----:B------:R-:W-:-:S09]  /*16b0*/  UMOV UR7, 0x80000020 ;  /* 0x8000002000077882 */ /* 0x000fd20000000000 */
[----:B------:R-:W-:-:S04]  /*16c0*/  UIADD3 UR4, UR4, 0x12180, URZ ;  /* 0x0001218004047890 */ /* 0x000fc8000fffe03f */
[----:B------:R-:W-:-:S04]  /*16d0*/  USHF.R.U32.HI UR4, URZ, 0x4, UR4 ;  /* 0x000000043f047899 */ /* 0x000fc80008011604 */
[----:B------:R-:W-:-:S04]  /*16e0*/  ULOP3.LUT UR4, UR4, 0x3fff, URZ, 0xc0, !UPT ;  /* 0x00003fff04047892 */ /* 0x000fc8000f8ec03f */
[----:B------:R-:W-:Y:S02]  /*16f0*/  ULOP3.LUT UR9, UR4, 0x10000, URZ, 0xfc, !UPT ;  /* 0x0001000004097892 */ /* 0x000fe4000f8efc3f */
[----:B------:R-:W-:Y:S02]  /*1700*/  ULEA UR4, UR39, UR41, 0x9 ;  /* 0x0000002927047291 */ /* 0x000fe4000f8e483f */
[----:B------:R-:W-:-:S09]  /*1710*/  ULEA UR6, UR39, UR9, 0xa ;  /* 0x0000000927067291 */ /* 0x000fd2000f8e503f */
[----:B------:R-:W-:Y:S01]  /*1720*/  HGMMA.64x256x16.F32.BF16 R24, gdesc[UR4], RZ, !UPT, gsb0 ;  /* 0x03e00000041879f0 */ /* 0x000fe2000c0018ff */
[----:B------:R-:W-:Y:S02]  /*1730*/  UIADD3 UR4, UR4, 0x2, URZ ;  /* 0x0000000204047890 */ /* 0x000fe4000fffe03f */
[----:B------:R-:W-:Y:S01]  /*1740*/  UIADD3 UR6, UR6, 0x2, URZ ;  /* 0x0000000206067890 */ /* 0x000fe2000fffe03f */
[----:B------:R-:W-:Y:S01]  /*1750*/  UMOV UR5, 0x80000020 ;  /* 0x8000002000057882 */ /* 0x000fe20000000000 */
[----:B------:R-:W-:Y:S01]  /*1760*/  UMOV UR7, 0x80000020 ;  /* 0x8000002000077882 */ /* 0x000fe20000000000 */
[----:B------:R-:W-:Y:S02]  /*1770*/  WARPGROUP.DEPBAR.LE gsb0, 0x0 ;  /* 0x00008000000079c5 */ /* 0x000fe40000010000 */
[----:B------:R-:W-:-:S15]  /*1780*/  WARPGROUP.ARRIVE ;  /* 0x00000000000079c5 */ /* 0x000fde0000000000 */
[----:B------:R-:W-:-:S05]  /*1790*/  NOP ;  /* 0x0000000000007918 */ /* 0x000fca0000000000 */
[----:B------:R-:W-:Y:S03]  /*17a0*/  HGMMA.64x256x16.F32.BF16 R24, gdesc[UR4], R24, gsb0 ;  /* 0x03e00000041879f0 */ /* 0x000fe60008001818 */
[----:B------:R-:W-:Y:S02]  /*17b0*/  WARPGROUP.DEPBAR.LE gsb0, 0x0 ;  /* 0x00008000000079c5 */ /* 0x000fe40000010000 */
[----:B------:R-:W-:Y:S05]  /*17c0*/  @!P1 BRA `(.L_x_23) ;  /* 0x0000000000e89947 */ /* 0x000fea0003800000 */
[----:B------:R-:W-:Y:S02]  /*17d0*/  UIADD3 UR4, UR39, 0x1, URZ ;  /* 0x0000000127047890 */ /* 0x000fe4000fffe03f */
[----:B------:R-:W-:Y:S02]  /*17e0*/  IMAD.U32 R3, RZ, RZ, UR39 ;  /* 0x00000027ff037e24 */ /* 0x000fe4000f8e00ff */
[----:B------:R-:W-:-:S04]  /*17f0*/  UISETP.NE.AND UP0, UPT, UR4, 0x9, UPT ;  /* 0x000000090400788c */ /* 0x000fc8000bf05270 */
[----:B------:R-:W-:Y:S02]  /*1800*/  USEL UR5, URZ, 0x1, UP0 ;  /* 0x000000013f057887 */ /* 0x000fe40008000000 */
[----:B------:R-:W-:Y:S02]  /*1810*/  USEL UR8, UR4, URZ, UP0 ;  /* 0x0000003f04087287 */ /* 0x000fe40008000000 */
[----:B------:R-:W-:-:S06]  /*1820*/  ULOP3.LUT UR5, UR38, UR5, URZ, 0x3c, !UPT ;  /* 0x0000000526057292 */ /* 0x000fcc000f8e3c3f */
[----:B------:R-:W-:-:S07]  /*1830*/  IMAD.U32 R7, RZ, RZ, UR5 ;  /* 0x00000005ff077e24 */ /* 0x000fce000f8e00ff */
.L_x_30:
[----:B------:R-:W-:Y:S05]  /*1840*/  @!P0 BRA `(.L_x_24) ;  /* 0x0000000000048947 */ /* 0x000fea0003800000 */
[----:B------:R-:W-:Y:S01]  /*1850*/  BPT.TRAP 0x1 ;  /* 0x000000040000795c */ /* 0x000fe20000300000 */
.L_x_24:
[----:B------:R-:W2:Y:S01]  /*1860*/  S2UR UR5, SR_CgaCtaId ;  /* 0x00000000000579c3 */ /* 0x000ea20000008800 */
[----:B------:R-:W-:Y:S01]  /*1870*/  UMOV UR4, 0x400 ;  /* 0x0000040000047882 */ /* 0x000fe20000000000 */
[----:B01----:R-:W-:Y:S01]  /*1880*/  IMAD.U32 R5, RZ, RZ, UR8 ;  /* 0x00000008ff057e24 */ /* 0x003fe2000f8e00ff */
[----:B------:R-:W-:Y:S01]  /*1890*/  SHF.L.U32 R4, R7, 0x1f, RZ ;  /* 0x0000001f07047819 */ /* 0x000fe200000006ff */
[----:B--2---:R-:W-:-:S06]  /*18a0*/  ULEA UR4, UR5, UR4, 0x18 ;  /* 0x0000000405047291 */ /* 0x004fcc000f8ec03f */
[----:B------:R-:W-:-:S04]  /*18b0*/  IMAD.U32 R6, RZ, RZ, UR4 ;  /* 0x00000004ff067e24 */ /* 0x000fc8000f8e00ff */
[----:B------:R-:W-:-:S04]  /*18c0*/  IMAD R5, R5, 0x8, R6 ;  /* 0x0000000805057824 */ /* 0x000fc800078e0206 */
[----:B------:R0:W1:Y:S01]  /*18d0*/  SYNCS.PHASECHK.TRANS64.TRYWAIT P1, [R5+URZ], R4 ;  /* 0x00000004050075a7 */ /* 0x000062000802017f */
[----:B------:R-:W-:Y:S05]  /*18e0*/  @!P0 BRA `(.L_x_25) ;  /* 0x0000000000048947 */ /* 0x000fea0003800000 */
[----:B------:R-:W-:Y:S01]  /*18f0*/  BPT.TRAP 0x1 ;  /* 0x000000040000795c */ /* 0x000fe20000300000 */
.L_x_25:
[----:B-1----:R-:W-:Y:S05]  /*1900*/  @P1 BRA `(.L_x_26) ;  /* 0x0000000000081947 */ /* 0x002fea0003800000 */
[----:B------:R-:W1:Y:S02]  /*1910*/  SYNCS.PHASECHK.TRANS64.TRYWAIT P1, [R5+URZ], R4 ;  /* 0x00000004050075a7 */ /* 0x000e64000802017f */
[----:B-1----:R-:W-:Y:S05]  /*1920*/  @!P1 BRA `(.L_x_27) ;  /* 0x000000a000a09947 */ /* 0x002fea0003800000 */
.L_x_26:
[----:B------:R-:W-:Y:S01]  /*1930*/  ULEA UR4, UR8, UR41, 0x9 ;  /* 0x0000002908047291 */ /* 0x000fe2000f8e483f */
[----:B------:R-:W-:Y:S01]  /*1940*/  WARPGROUP.ARRIVE ;  /* 0x00000000000079c5 */ /* 0x000fe20000000000 */
[----:B------:R-:W-:Y:S01]  /*1950*/  ULEA UR6, UR8, UR9, 0xa ;  /* 0x0000000908067291 */ /* 0x000fe2000f8e503f */
[----:B------:R-:W-:Y:S01]  /*1960*/  UMOV UR5, 0x80000020 ;  /* 0x8000002000057882 */ /* 0x000fe20000000000 */
[----:B------:R-:W-:-:S07]  /*1970*/  UMOV UR7, 0x80000020 ;  /* 0x8000002000077882 */ /* 0x000fce0000000000 */
[----:B------:R-:W-:Y:S01]  /*1980*/  HGMMA.64x256x16.F32.BF16 R24, gdesc[UR4], R24, gsb0 ;  /* 0x03e00000041879f0 */ /* 0x000fe20008001818 */
        /* <DEDUP_REMOVED lines=10> */
[----:B------:R-:W-:Y:S01]  /*1a30*/  BPT.TRAP 0x1 ;  /* 0x000000040000795c */ /* 0x000fe20000300000 */
.L_x_28:
[----:B------:R-:W-:-:S13]  /*1a40*/  ISETP.NE.AND P1, PT, R22, RZ, PT ;  /* 0x000000ff1600720c */ /* 0x000fda0003f25270 */
[----:B01----:R-:W-:-:S04]  /*1a50*/  @P1 IMAD R4, R3, 0x8, R6 ;  /* 0x0000000803041824 */ /* 0x003fc800078e0206 */
[----:B------:R-:W-:-:S05]  /*1a60*/  @P1 VIADD R5, R4, 0x48 ;  /* 0x0000004804051836 */ /* 0x000fca0000000000 */
[----:B------:R-:W-:-:S04]  /*1a70*/  @P1 PRMT R5, R152, 0x654, R5 ;  /* 0x0000065498051816 */ /* 0x000fc80000000005 */
[----:B------:R0:W-:Y:S01]  /*1a80*/  @P1 SYNCS.ARRIVE.TRANS64.RED.A1T0 RZ, [R5+URZ], RZ ;  /* 0x000000ff05ff19a7 */ /* 0x0001e2000810043f */
[----:B------:R-:W-:-:S13]  /*1a90*/  ISETP.GT.U32.AND P1, PT, R19, 0x1, PT ;  /* 0x000000011300780c */ /* 0x000fda0003f24070 */
[----:B0-----:R-:W-:Y:S05]  /*1aa0*/  @P1 BRA `(.L_x_29) ;  /* 0x0000000000041947 */ /* 0x001fea0003800000 */
[----:B------:R-:W-:Y:S01]  /*1ab0*/  BPT.TRAP 0x1 ;  /* 0x000000040000795c */ /* 0x000fe20000300000 */
.L_x_29:
[----:B------:R-:W-:Y:S01]  /*1ac0*/  UIADD3 UR8, UR8, 0x1, URZ ;  /* 0x0000000108087890 */ /* 0x000fe2000fffe03f */
[C---:B------:R-:W-:Y:S01]  /*1ad0*/  ISETP.GT.AND P2, PT, R0.reuse, 0x1, PT ;  /* 0x000000010000780c */ /* 0x040fe20003f44270 */
[----:B------:R-:W-:Y:S02]  /*1ae0*/  VIADD R3, R3, 0x1 ;  /* 0x0000000103037836 */ /* 0x000fe40000000000 */
[----:B------:R-:W-:Y:S01]  /*1af0*/  UISETP.NE.AND UP0, UPT, UR8, 0x9, UPT ;  /* 0x000000090800788c */ /* 0x000fe2000bf05270 */
[----:B------:R-:W-:Y:S02]  /*1b00*/  VIADD R0, R0, 0xffffffff ;  /* 0xffffffff00007836 */ /* 0x000fe40000000000 */
[C---:B------:R-:W-:Y:S01]  /*1b10*/  ISETP.NE.AND P1, PT, R3.reuse, 0x9, PT ;  /* 0x000000090300780c */ /* 0x040fe20003f25270 */
[----:B------:R-:W-:Y:S02]  /*1b20*/  USEL UR4, URZ, 0x1, UP0 ;  /* 0x000000013f047887 */ /* 0x000fe40008000000 */
[----:B------:R-:W-:Y:S01]  /*1b30*/  USEL UR8, UR8, URZ, UP0 ;  /* 0x0000003f08087287 */ /* 0x000fe20008000000 */
[----:B------:R-:W-:-:S03]  /*1b40*/  SEL R3, R3, RZ, P1 ;  /* 0x000000ff03037207 */ /* 0x000fc60000800000 */
[----:B------:R-:W-:Y:S01]  /*1b50*/  LOP3.LUT R7, R7, UR4, RZ, 0x3c, !PT ;  /* 0x0000000407077c12 */ /* 0x000fe2000f8e3cff */
[----:B------:R-:W-:Y:S07]  /*1b60*/  @P2 BRA `(.L_x_30) ;  /* 0xfffffffc00342947 */ /* 0x000fee000383ffff */
.L_x_23:
[----:B------:R-:W2:Y:S02]  /*1b70*/  LDC R0, c[0x0][0x28c] ;  /* 0x0000a300ff007b82 */ /* 0x000ea40000000800 */
[----:B--2---:R-:W-:-:S13]  /*1b80*/  ISETP.GE.AND P1, PT, R0, 0x1, PT ;  /* 0x000000010000780c */ /* 0x004fda0003f26270 */
[----:B------:R-:W-:Y:S05]  /*1b90*/  @!P1 BRA `(.L_x_31) ;  /* 0x0000000000509947 */ /* 0x000fea0003800000 */
[----:B------:R-:W-:Y:S05]  /*1ba0*/  @!P0 BRA `(.L_x_32) ;  /* 0x0000000000048947 */ /* 0x000fea0003800000 */
[----:B------:R-:W-:Y:S01]  /*1bb0*/  BPT.TRAP 0x1 ;  /* 0x000000040000795c */ /* 0x000fe20000300000 */
.L_x_32:
[----:B------:R-:W-:Y:S01]  /*1bc0*/  ISETP.NE.AND P0, PT, R22, RZ, PT ;  /* 0x000000ff1600720c */ /* 0x000fe20003f05270 */
[----:B------:R-:W-:Y:S01]  /*1bd0*/  BSSY B0, `(.L_x_33) ;  /* 0x000000e000007945 */ /* 0x000fe20003800000 */
[----:B------:R-:W-:-:S11]  /*1be0*/  ISETP.GT.U32.AND P1, PT, R19, 0x1, PT ;  /* 0x000000011300780c */ /* 0x000fd60003f24070 */
[----:B------:R-:W-:Y:S05]  /*1bf0*/  @!P0 BRA `(.L_x_34) ;  /* 0x00000000002c8947 */ /* 0x000fea0003800000 */
[----:B------:R-:W-:-:S04]  /*1c00*/  UISETP.LT.AND UP0, UPT, UR40, 0x1, UPT ;  /* 0x000000012800788c */ /* 0x000fc8000bf01270 */
[----:B------:R-:W-:-:S04]  /*1c10*/  USEL UR6, UR40, 0x1, UP0 ;  /* 0x0000000128067887 */ /* 0x000fc80008000000 */
[----:B------:R-:W-:-:S04]  /*1c20*/  UIADD3 UR6, UR39, UR40, -UR6 ;  /* 0x0000002827067290 */ /* 0x000fc8000fffe806 */
[----:B------:R-:W-:-:S04]  /*1c30*/  UIMAD.WIDE.U32 UR4, UR6, 0x38e38e39, URZ ;  /* 0x38e38e39060478a5 */ /* 0x000fc8000f8e003f */
[----:B------:R-:W-:-:S04]  /*1c40*/  USHF.R.U32.HI UR4, URZ, 0x1, UR5 ;  /* 0x000000013f047899 */ /* 0x000fc80008011605 */
[----:B------:R-:W-:-:S06]  /*1c50*/  UIMAD UR6, UR4, -0x9, UR6 ;  /* 0xfffffff7040678a4 */ /* 0x000fcc000f8e0206 */
[----:B------:R-:W-:-:S04]  /*1c60*/  IMAD.U32 R3, RZ, RZ, UR6 ;  /* 0x00000006ff037e24 */ /* 0x000fc8000f8e00ff */
[----:B------:R-:W-:-:S04]  /*1c70*/  IMAD R0, R3, 0x8, R6 ;  /* 0x0000000803007824 */ /* 0x000fc800078e0206 */
[----:B------:R-:W-:-:S05]  /*1c80*/  VIADD R3, R0, 0x48 ;  /* 0x0000004800037836 */ /* 0x000fca0000000000 */
[----:B------:R-:W-:-:S04]  /*1c90*/  PRMT R3, R152, 0x654, R3 ;  /* 0x0000065498037816 */ /* 0x000fc80000000003 */
[----:B------:R2:W-:Y:S03]  /*1ca0*/  SYNCS.ARRIVE.TRANS64.RED.A1T0 RZ, [R3+URZ], RZ ;  /* 0x000000ff03ff79a7 */ /* 0x0005e6000810043f */
.L_x_34:
[----:B------:R-:W-:Y:S05]  /*1cb0*/  BSYNC B0 ;  /* 0x0000000000007941 */ /* 0x000fea0003800000 */
.L_x_33:
[----:B------:R-:W-:Y:S05]  /*1cc0*/  @P1 BRA `(.L_x_31) ;  /* 0x0000000000041947 */ /* 0x000fea0003800000 */
[----:B------:R-:W-:Y:S01]  /*1cd0*/  BPT.TRAP 0x1 ;  /* 0x000000040000795c */ /* 0x000fe20000300000 */
.L_x_31:
[----:B------:R-:W3:Y:S01]  /*1ce0*/  LDC R6, c[0x0][0x288] ;  /* 0x0000a200ff067b82 */ /* 0x000ee20000000800 */
[--C-:B------:R-:W-:Y:S01]  /*1cf0*/  SHF.R.U32.HI R0, RZ, 0x2, R18.reuse ;  /* 0x00000002ff007819 */ /* 0x100fe20000011612 */
[----:B------:R-:W-:Y:S01]  /*1d00*/  UIADD3 UR39, UR40, UR39, URZ ;  /* 0x0000002728277290 */ /* 0x000fe2000fffe03f */
[----:B01----:R-:W-:Y:S01]  /*1d10*/  SHF.R.U32.HI R5, RZ, 0x7, R18 ;  /* 0x00000007ff057819 */ /* 0x003fe20000011612 */
[----:B------:R-:W-:Y:S01]  /*1d20*/  ULDC UR7, c[0x0][0x284] ;  /* 0x0000a10000077ab9 */ /* 0x000fe20000000800 */
[----:B------:R-:W-:Y:S01]  /*1d30*/  LOP3.LUT R4, R18, 0x60, RZ, 0xc0, !PT ;  /* 0x0000006012047812 */ /* 0x000fe200078ec0ff */
[----:B------:R-:W-:Y:S01]  /*1d40*/  UISETP.GT.U32.AND UP0, UPT, UR39, 0x8, UPT ;  /* 0x000000082700788c */ /* 0x000fe2000bf04070 */
[----:B--2---:R-:W-:Y:S01]  /*1d50*/  LOP3.LUT R3, R0, 0x7, RZ, 0xc0, !PT ;  /* 0x0000000700037812 */ /* 0x004fe200078ec0ff */
[----:B------:R-:W-:Y:S01]  /*1d60*/  UISETP.GE.U32.AND UP1, UPT, UR40, 0x9, UPT ;  /* 0x000000092800788c */ /* 0x000fe2000bf26070 */
[----:B------:R-:W-:Y:S01]  /*1d70*/  LOP3.LUT R0, R5, 0x1, RZ, 0xc0, !PT ;  /* 0x0000000105007812 */ /* 0x000fe200078ec0ff */
[----:B------:R-:W-:Y:S01]  /*1d80*/  UISETP.LT.U32.AND UP0, UPT, UR40, 0x9, UP0 ;  /* 0x000000092800788c */ /* 0x000fe20008701070 */
[----:B------:R-:W-:Y:S01]  /*1d90*/  SHF.R.U32.HI R10, RZ, 0x1, R4 ;  /* 0x00000001ff0a7819 */ /* 0x000fe20000011604 */
[----:B------:R-:W-:Y:S01]  /*1da0*/  IMAD.SHL.U32 R4, R18, 0x2, RZ ;  /* 0x0000000212047824 */ /* 0x000fe200078e00ff */
[----:B------:R-:W-:Y:S01]  /*1db0*/  SHF.R.S32.HI R21, RZ, 0x1f, R23 ;  /* 0x0000001fff157819 */ /* 0x000fe20000011417 */
[----:B------:R-:W-:Y:S01]  /*1dc0*/  IMAD.SHL.U32 R8, R0, 0x40, RZ ;  /* 0x0000004000087824 */ /* 0x000fe200078e00ff */
[--C-:B------:R-:W-:Y:S01]  /*1dd0*/  IADD3 R5, RZ, -R10, -R3.reuse ;  /* 0x8000000aff057210 */ /* 0x100fe20007ffe803 */
[----:B------:R-:W-:Y:S01]  /*1de0*/  ULDC.64 UR8, c[0x0][0x5d0] ;  /* 0x0001740000087ab9 */ /* 0x000fe20000000a00 */
[----:B------:R-:W-:Y:S01]  /*1df0*/  LOP3.LUT R4, R4, 0x6, RZ, 0xc0, !PT ;  /* 0x0000000604047812 */ /* 0x000fe200078ec0ff */
[----:B------:R-:W-:Y:S01]  /*1e00*/  UIMAD.WIDE.U32 UR4, UR39, 0x38e38e39, URZ ;  /* 0x38e38e39270478a5 */ /* 0x000fe2000f8e003f */
[----:B------:R-:W-:Y:S01]  /*1e10*/  LOP3.LUT R3, R8, 0x40, R3, 0xe2, !PT ;  /* 0x0000004008037812 */ /* 0x000fe200078ee203 */
[----:B------:R-:W-:Y:S01]  /*1e20*/  IMAD R11, R0, -0x40, R5 ;  /* 0xffffffc0000b7824 */ /* 0x000fe200078e0205 */
[----:B------:R-:W-:Y:S01]  /*1e30*/  LOP3.LUT R0, R18, 0x3, RZ, 0xc0, !PT ;  /* 0x0000000312007812 */ /* 0x000fe200078ec0ff */
[----:B------:R-:W-:Y:S01]  /*1e40*/  USEL UR6, URZ, 0x1, !UP0 ;  /* 0x000000013f067887 */ /* 0x000fe2000c000000 */
[----:B------:R-:W-:Y:S01]  /*1e50*/  PRMT R8, R4, 0x6540, R153 ;  /* 0x0000654004087816 */ /* 0x000fe20000000099 */
[----:B------:R-:W-:Y:S01]  /*1e60*/  IMAD.SHL.U32 R153, R153, 0x100, RZ ;  /* 0x0000010099997824 */ /* 0x000fe200078e00ff */
[----:B------:R-:W-:Y:S01]  /*1e70*/  USHF.R.U32.HI UR4, URZ, 0x1, UR5 ;  /* 0x000000013f047899 */ /* 0x000fe20008011605 */
[----:B---3--:R-:W-:Y:S01]  /*1e80*/  IMAD R12, R0, -0x2, R6 ;  /* 0xfffffffe000c7824 */ /* 0x008fe200078e0206 */
[----:B------:R-:W-:Y:S01]  /*1e90*/  SHF.R.S32.HI R9, RZ, 0x1f, R8 ;  /* 0x0000001fff097819 */ /* 0x000fe20000011408 */
[C---:B------:R-:W-:Y:S01]  /*1ea0*/  IMAD.SHL.U32 R0, R154.reuse, 0x80, RZ ;  /* 0x000000809a007824 */ /* 0x040fe200078e00ff */
[----:B------:R-:W-:Y:S01]  /*1eb0*/  ISETP.GE.AND P0, PT, R153, R6, PT ;  /* 0x000000069900720c */ /* 0x000fe20003f06270 */
[----:B------:R-:W-:Y:S01]  /*1ec0*/  IMAD R4, R21, UR8, RZ ;  /* 0x0000000815047c24 */ /* 0x000fe2000f8e02ff */
[----:B------:R-:W-:Y:S01]  /*1ed0*/  ULOP3.LUT UR38, UR38, UR6, URZ, 0x3c, !UPT ;  /* 0x0000000626267292 */ /* 0x000fe2000f8e3c3f */
[----:B------:R-:W-:Y:S01]  /*1ee0*/  IMAD.WIDE R6, R154, 0x80, RZ ;  /* 0x000000809a067825 */ /* 0x000fe200078e02ff */
[C---:B------:R-:W-:Y:S01]  /*1ef0*/  ISETP.GE.OR P0, PT, R0.reuse, UR7, P0 ;  /* 0x0000000700007c0c */ /* 0x040fe20008706670 */
[----:B------:R-:W-:Y:S01]  /*1f00*/  UIMAD UR39, UR4, -0x9, UR39 ;  /* 0xfffffff7042778a4 */ /* 0x000fe2000f8e0227 */
[----:B------:R-:W-:Y:S01]  /*1f10*/  IADD3 R0, -R0, UR7, R11 ;  /* 0x0000000700007c10 */ /* 0x000fe2000fffe10b */
[C---:B------:R-:W-:Y:S01]  /*1f20*/  IMAD R13, R23.reuse, UR9, R4 ;  /* 0x00000009170d7c24 */ /* 0x040fe2000f8e0204 */
[----:B------:R-:W-:Y:S01]  /*1f30*/  @UP1 ULOP3.LUT UR38, UR38, 0x1, UR4, 0x78, !UPT ;  /* 0x0000000126261892 */ /* 0x000fe2000f8e7804 */
[----:B------:R-:W-:Y:S01]  /*1f40*/  IMAD.WIDE.U32 R4, R23, UR8, R8 ;  /* 0x0000000817047c25 */ /* 0x000fe2000f8e0008 */
[----:B------:R-:W-:-:S03]  /*1f50*/  LOP3.LUT R169, R6, R3, R10, 0xfe, !PT ;  /* 0x0000000306a97212 */ /* 0x000fc600078efe0a */
[----:B------:R-:W-:Y:S02]  /*1f60*/  IMAD.IADD R5, R5, 0x1, R13 ;  /* 0x0000000105057824 */ /* 0x000fe400078e020d */
[----:B------:R-:W-:Y:S02]  /*1f70*/  IMAD.IADD R3, R12, 0x1, -R153 ;  /* 0x000000010c037824 */ /* 0x000fe400078e0a99 */
[----:B------:R-:W-:Y:S01]  /*1f80*/  IMAD.MOV.U32 R154, RZ, RZ, -0x1 ;  /* 0xffffffffff9a7424 */ /* 0x000fe200078e00ff */
[----:B------:R-:W-:Y:S06]  /*1f90*/  @P0 BRA `(.L_x_35) ;  /* 0x0000007800dc0947 */ /* 0x000fec0003800000 */
[----:B------:R-:W0:Y:S01]  /*1fa0*/  LDC.64 R10, c[0x0][0x5c8] ;  /* 0x00017200ff0a7b82 */ /* 0x000e220000000a00 */
[----:B-----5:R-:W-:Y:S01]  /*1fb0*/  FSETP.NEU.AND P0, PT, R156, RZ, PT ;  /* 0x000000ff9c00720b */ /* 0x020fe20003f0d000 */
[----:B------:R-:W-:Y:S01]  /*1fc0*/  BSSY B0, `(.L_x_35) ;  /* 0x00007b4000007945 */ /* 0x000fe20003800000 */
[----:B------:R-:W-:-:S04]  /*1fd0*/  ISETP.GT.AND P2, PT, R3, RZ, PT ;  /* 0x000000ff0300720c */ /* 0x000fc80003f44270 */
[----:B------:R-:W-:Y:S01]  /*1fe0*/  ISETP.GT.AND P1, PT, R0, RZ, P2 ;  /* 0x000000ff0000720c */ /* 0x000fe20001724270 */
[-C--:B0-----:R-:W-:Y:S02]  /*1ff0*/  IMAD R12, R7, R10.reuse, RZ ;  /* 0x0000000a070c7224 */ /* 0x081fe400078e02ff */
[----:B------:R-:W-:-:S04]  /*2000*/  IMAD.WIDE.U32 R160, R169, R10, R4 ;  /* 0x0000000aa9a07225 */ /* 0x000fc800078e0004 */
[----:B------:R-:W-:-:S04]  /*2010*/  IMAD R5, R169, R11, R12 ;  /* 0x0000000ba9057224 */ /* 0x000fc800078e020c */
[----:B------:R-:W-:Y:S01]  /*2020*/  IMAD.IADD R153, R161, 0x1, R5 ;  /* 0x00000001a1997824 */ /* 0x000fe200078e0205 */
[----:B------:R-:W-:Y:S06]  /*2030*/  @!P0 BRA `(.L_x_36) ;  /* 0x0000005400988947 */ /* 0x000fec0003800000 */
[----:B------:R-:W0:Y:S01]  /*2040*/  LDC.64 R14, c[0x0][0x5b8] ;  /* 0x00016e00ff0e7b82 */ /* 0x000e220000000a00 */
[----:B------:R-:W-:-:S07]  /*2050*/  ULDC.64 UR4, c[0x0][0x5c0] ;  /* 0x0001700000047ab9 */ /* 0x000fce0000000a00 */
[----:B------:R-:W1:Y:S08]  /*2060*/  LDC.64 R166, c[0x0][0x5b0] ;  /* 0x00016c00ffa67b82 */ /* 0x000e700000000a00 */
[----:B------:R-:W2:Y:S01]  /*2070*/  LDC.64 R12, c[0x0][0x5a8] ;  /* 0x00016a00ff0c7b82 */ /* 0x000ea20000000a00 */
[-C--:B0-----:R-:W-:Y:S02]  /*2080*/  IMAD R4, R21, R14.reuse, RZ ;  /* 0x0000000e15047224 */ /* 0x081fe400078e02ff */
[----:B------:R-:W-:-:S04]  /*2090*/  IMAD.WIDE.U32 R162, R23, R14, R8 ;  /* 0x0000000e17a27225 */ /* 0x000fc800078e0008 */
[----:B------:R-:W-:Y:S02]  /*20a0*/  IMAD R161, R23, R15, R4 ;  /* 0x0000000f17a17224 */ /* 0x000fe400078e0204 */
[-C--:B-1----:R-:W-:Y:S02]  /*20b0*/  IMAD R6, R7, R166.reuse, RZ ;  /* 0x000000a607067224 */ /* 0x082fe400078e02ff */
[----:B------:R-:W-:Y:S02]  /*20c0*/  IMAD.IADD R21, R163, 0x1, R161 ;  /* 0x00000001a3157824 */ /* 0x000fe400078e02a1 */
[----:B------:R-:W-:Y:S02]  /*20d0*/  IMAD.MOV.U32 R20, RZ, RZ, R162 ;  /* 0x000000ffff147224 */ /* 0x000fe400078e00a2 */
[C---:B------:R-:W-:Y:S02]  /*20e0*/  IMAD R165, R169.reuse, R167, R6 ;  /* 0x000000a7a9a57224 */ /* 0x040fe400078e0206 */
[----:B------:R-:W-:-:S04]  /*20f0*/  IMAD.WIDE.U32 R4, R169, R166, R20 ;  /* 0x000000a6a9047225 */ /* 0x000fc800078e0014 */
[----:B------:R-:W-:Y:S01]  /*2100*/  IMAD.IADD R5, R5, 0x1, R165 ;  /* 0x0000000105057824 */ /* 0x000fe200078e02a5 */
[----:B--2---:R-:W-:-:S04]  /*2110*/  LEA R6, P0, R4, R12, 0x1 ;  /* 0x0000000c04067211 */ /* 0x004fc800078008ff */
[----:B------:R-:W-:-:S05]  /*2120*/  LEA.HI.X R7, R4, R13, R5, 0x1, P0 ;  /* 0x0000000d04077211 */ /* 0x000fca00000f0c05 */
[----:B------:R0:W2:Y:S01]  /*2130*/  @P1 LDG.E.LTC128B.U16 R15, desc[UR36][R6.64] ;  /* 0x00000024060f1981 */ /* 0x0000a2000c1e1520 */
[----:B------:R-:W-:Y:S01]  /*2140*/  LEA R4, P0, R160, UR4, 0x1 ;  /* 0x00000004a0047c11 */ /* 0x000fe2000f8008ff */
[----:B------:R-:W-:Y:S01]  /*2150*/  IMAD.WIDE.U32 R158, R169, R166, R8 ;  /* 0x000000a6a99e7225 */ /* 0x000fe200078e0008 */
[----:B------:R-:W-:Y:S03]  /*2160*/  BSSY B1, `(.L_x_37) ;  /* 0x0000012000017945 */ /* 0x000fe60003800000 */
[----:B------:R-:W-:Y:S02]  /*2170*/  IMAD.IADD R159, R165, 0x1, R159 ;  /* 0x00000001a59f7824 */ /* 0x000fe400078e029f */
[----:B------:R-:W-:-:S04]  /*2180*/  IMAD.WIDE.U32 R158, R23, R14, R158 ;  /* 0x0000000e179e7225 */ /* 0x000fc800078e009e */
[----:B0-----:R-:W-:Y:S01]  /*2190*/  IMAD.IADD R7, R161, 0x1, R159 ;  /* 0x00000001a1077824 */ /* 0x001fe200078e029f */
[----:B------:R-:W-:Y:S02]  /*21a0*/  LEA R6, P4, R158, R12, 0x1 ;  /* 0x0000000c9e067211 */ /* 0x000fe400078808ff */
[----:B------:R-:W-:Y:S02]  /*21b0*/  SHF.L.U64.HI R159, R166, 0x3, R167 ;  /* 0x00000003a69f7819 */ /* 0x000fe400000102a7 */
[----:B------:R-:W-:Y:S01]  /*21c0*/  LEA.HI.X R7, R158, R13, R7, 0x1, P4 ;  /* 0x0000000d9e077211 */ /* 0x000fe200020f0c07 */
[----:B------:R-:W-:Y:S02]  /*21d0*/  IMAD.SHL.U32 R158, R166, 0x8, RZ ;  /* 0x00000008a69e7824 */ /* 0x000fe400078e00ff */
[----:B--2---:R-:W-:-:S04]  /*21e0*/  IMAD.U32 R5, R15, 0x10000, RZ ;  /* 0x000100000f057824 */ /* 0x004fc800078e00ff */
[----:B------:R-:W-:-:S04]  /*21f0*/  FMUL R5, R5, R156 ;  /* 0x0000009c05057220 */ /* 0x000fc80000400000 */
[----:B------:R-:W-:Y:S01]  /*2200*/  FFMA R24, R24, R155, R5 ;  /* 0x0000009b18187223 */ /* 0x000fe20000000005 */
[----:B------:R-:W-:Y:S02]  /*2210*/  LEA.HI.X R5, R160, UR5, R153, 0x1, P0 ;  /* 0x00000005a0057c11 */ /* 0x000fe400080f0c99 */
[----:B------:R-:W-:Y:S02]  /*2220*/  ISETP.GT.AND P0, PT, R3, 0x1, PT ;  /* 0x000000010300780c */ /* 0x000fe40003f04270 */
[----:B------:R-:W-:Y:S02]  /*2230*/  F2FP.BF16.F32.PACK_AB R24, RZ, R24 ;  /* 0x00000018ff18723e */ /* 0x000fe400000010ff */
[----:B------:R-:W-:-:S03]  /*2240*/  ISETP.GT.AND P3, PT, R0, RZ, P0 ;  /* 0x000000ff0000720c */ /* 0x000fc60000764270 */
[----:B------:R0:W-:Y:S10]  /*2250*/  @P1 STG.E.U16 desc[UR36][R4.64], R24 ;  /* 0x0000001804001986 */ /* 0x0001f4000c101524 */
[----:B------:R-:W-:Y:S05]  /*2260*/  @!P3 BRA `(.L_x_38) ;  /* 0x000000000004b947 */ /* 0x000fea0003800000 */
[----:B------:R1:W5:Y:S02]  /*2270*/  LDG.E.LTC128B.U16 R15, desc[UR36][R6.64+0x2] ;  /* 0x00000224060f7981 */ /* 0x000364000c1e1520 */
.L_x_38:
[----:B------:R-:W-:Y:S05]  /*2280*/  BSYNC B1 ;  /* 0x0000000000017941 */ /* 0x000fea0003800000 */
.L_x_37:
[----:B-----5:R-:W-:Y:S01]  /*2290*/  IMAD.U32 R153, R15, 0x10000, RZ ;  /* 0x000100000f997824 */ /* 0x020fe200078e00ff */
[----:B------:R-:W-:Y:S01]  /*22a0*/  ISETP.GT.AND P2, PT, R0, 0x8, P2 ;  /* 0x000000080000780c */ /* 0x000fe20001744270 */
[----:B------:R-:W-:Y:S01]  /*22b0*/  IMAD.WIDE.U32 R158, R169, R166, R158 ;  /* 0x000000a6a99e7225 */ /* 0x000fe200078e009e */
[----:B0-----:R-:W-:-:S03]  /*22c0*/  PRMT R24, R15, 0x7610, R24 ;  /* 0x000076100f187816 */ /* 0x001fc60000000018 */
[----:B------:R-:W-:Y:S01]  /*22d0*/  FMUL R20, R153, R156 ;  /* 0x0000009c99147220 */ /* 0x000fe20000400000 */
[----:B------:R-:W-:Y:S01]  /*22e0*/  IMAD.IADD R165, R165, 0x1, R159 ;  /* 0x00000001a5a57824 */ /* 0x000fe200078e029f */
[----:B------:R-:W-:Y:S02]  /*22f0*/  IADD3 R162, P1, R162, R158, RZ ;  /* 0x0000009ea2a27210 */ /* 0x000fe40007f3e0ff */
[----:B------:R-:W-:-:S03]  /*2300*/  FFMA R25, R25, R155, R20 ;  /* 0x0000009b19197223 */ /* 0x000fc60000000014 */
[----:B------:R-:W-:Y:S02]  /*2310*/  IMAD.X R21, R165, 0x1, R21, P1 ;  /* 0x00000001a5157824 */ /* 0x000fe400008e0615 */
[----:B------:R-:W-:Y:S02]  /*2320*/  F2FP.BF16.F32.PACK_AB R25, RZ, R25 ;  /* 0x00000019ff19723e */ /* 0x000fe400000010ff */
[C---:B------:R-:W-:Y:S02]  /*2330*/  LEA R20, P1, R162.reuse, R12, 0x1 ;  /* 0x0000000ca2147211 */ /* 0x040fe400078208ff */
[----:B------:R-:W-:Y:S02]  /*2340*/  PRMT R153, R25, 0x7610, R153 ;  /* 0x0000761019997816 */ /* 0x000fe40000000099 */
[----:B------:R-:W-:-:S03]  /*2350*/  LEA.HI.X R21, R162, R13, R21, 0x1, P1 ;  /* 0x0000000da2157211 */ /* 0x000fc600008f0c15 */
[----:B------:R0:W-:Y:S04]  /*2360*/  @P3 STG.E.U16 desc[UR36][R4.64+0x2], R153 ;  /* 0x0000029904003986 */ /* 0x0001e8000c101524 */
[----:B------:R-:W2:Y:S01]  /*2370*/  @P2 LDG.E.LTC128B.U16 R24, desc[UR36][R20.64] ;  /* 0x0000002414182981 */ /* 0x000ea2000c1e1520 */
[----:B------:R-:W-:Y:S01]  /*2380*/  IADD3 R8, P1, R8, R158, RZ ;  /* 0x0000009e08087210 */ /* 0x000fe20007f3e0ff */
[----:B------:R-:W-:Y:S01]  /*2390*/  BSSY B1, `(.L_x_39) ;  /* 0x0000011000017945 */ /* 0x000fe20003800000 */
[----:B------:R-:W-:Y:S02]  /*23a0*/  SHF.L.U64.HI R11, R10, 0x4, R11 ;  /* 0x000000040a0b7819 */ /* 0x000fe4000001020b */
[----:B------:R-:W-:Y:S01]  /*23b0*/  ISETP.GT.AND P0, PT, R0, 0x8, P0 ;  /* 0x000000080000780c */ /* 0x000fe20000704270 */
[----:B------:R-:W-:Y:S01]  /*23c0*/  IMAD.X R9, R9, 0x1, R165, P1 ;  /* 0x0000000109097824 */ /* 0x000fe200008e06a5 */
[----:B------:R-:W-:-:S05]  /*23d0*/  LEA R10, P1, R10, R4, 0x4 ;  /* 0x000000040a0a7211 */ /* 0x000fca00078220ff */
[----:B------:R-:W-:Y:S02]  /*23e0*/  IMAD.X R11, R11, 0x1, R5, P1 ;  /* 0x000000010b0b7824 */ /* 0x000fe400008e0605 */
[----:B--2---:R-:W-:-:S04]  /*23f0*/  IMAD.U32 R15, R24, 0x10000, RZ ;  /* 0x00010000180f7824 */ /* 0x004fc800078e00ff */
[----:B------:R-:W-:Y:S01]  /*2400*/  FMUL R25, R15, R156 ;  /* 0x0000009c0f197220 */ /* 0x000fe20000400000 */
[----:B------:R-:W-:-:S04]  /*2410*/  IMAD.WIDE.U32 R14, R23, R14, R8 ;  /* 0x0000000e170e7225 */ /* 0x000fc800078e0008 */
[----:B------:R-:W-:Y:S01]  /*2420*/  FFMA R25, R26, R155, R25 ;  /* 0x0000009b1a197223 */ /* 0x000fe20000000019 */
[----:B------:R-:W-:Y:S01]  /*2430*/  IMAD.IADD R9, R161, 0x1, R15 ;  /* 0x00000001a1097824 */ /* 0x000fe200078e020f */
[----:B------:R-:W-:-:S03]  /*2440*/  LEA R8, P3, R14, R12, 0x1 ;  /* 0x0000000c0e087211 */ /* 0x000fc600078608ff */
[----:B------:R-:W-:Y:S02]  /*2450*/  F2FP.BF16.F32.PACK_AB R25, RZ, R25 ;  /* 0x00000019ff19723e */ /* 0x000fe400000010ff */
[----:B------:R-:W-:-:S03]  /*2460*/  LEA.HI.X R9, R14, R13, R9, 0x1, P3 ;  /* 0x0000000d0e097211 */ /* 0x000fc600018f0c09 */
[----:B------:R0:W-:Y:S01]  /*2470*/  @P2 STG.E.U16 desc[UR36][R10.64], R25 ;  /* 0x000000190a002986 */ /* 0x0001e2000c101524 */
[----:B------:R-:W-:Y:S05]  /*2480*/  @!P0 BRA `(.L_x_40) ;  /* 0x0000000000048947 */ /* 0x000fea0003800000 */
[----:B------:R2:W5:Y:S02]  /*2490*/  LDG.E.LTC128B.U16 R24, desc[UR36][R8.64+0x2] ;  /* 0x0000022408187981 */ /* 0x000564000c1e1520 */
.L_x_40:
[----:B------:R-:W-:Y:S05]  /*24a0*/  BSYNC B1 ;  /* 0x0000000000017941 */ /* 0x000fea0003800000 */
.L_x_39:
[----:B-----5:R-:W-:Y:S01]  /*24b0*/  IMAD.U32 R13, R24, 0x10000, RZ ;  /* 0x00010000180d7824 */ /* 0x020fe200078e00ff */
[----:B------:R-:W-:Y:S01]  /*24c0*/  ISETP.GT.AND P1, PT, R3, 0x8, PT ;  /* 0x000000080300780c */ /* 0x000fe20003f24270 */
[----:B------:R-:W-:Y:S02]  /*24d0*/  BSSY B1, `(.L_x_41) ;  /* 0x0000008000017945 */ /* 0x000fe40003800000 */
[----:B------:R-:W-:Y:S01]  /*24e0*/  FMUL R12, R13, R156 ;  /* 0x0000009c0d0c7220 */ /* 0x000fe20000400000 */
[----:B------:R-:W-:-:S03]  /*24f0*/  ISETP.GT.AND P2, PT, R0, RZ, P1 ;  /* 0x000000ff0000720c */ /* 0x000fc60000f44270 */
[----:B------:R-:W-:-:S05]  /*2500*/  FFMA R12, R27, R155, R12 ;  /* 0x0000009b1b0c7223 */ /* 0x000fca000000000c */
[----:B------:R-:W-:-:S05]  /*2510*/  F2FP.BF16.F32.PACK_AB R12, RZ, R12 ;  /* 0x0000000cff0c723e */ /* 0x000fca00000010ff */
[----:B------:R3:W-:Y:S01]  /*2520*/  @P0 STG.E.U16 desc[UR36][R10.64+0x2], R12 ;  /* 0x0000020c0a000986 */ /* 0x0007e2000c101524 */
[----:B------:R-:W-:Y:S05]  /*2530*/  @!P2 BRA `(.L_x_42) ;  /* 0x000000000004a947 */ /* 0x000fea0003800000 */
[----:B------:R4:W5:Y:S02]  /*2540*/  LDG.E.LTC128B.U16 R24, desc[UR36][R6.64+0x10] ;  /* 0x0000102406187981 */ /* 0x000964000c1e1520 */
.L_x_42:
[----:B------:R-:W-:Y:S05]  /*2550*/  BSYNC B1 ;  /* 0x0000000000017941 */ /* 0x000fea0003800000 */
.L_x_41:
        /* <DEDUP_REMOVED lines=10> */
.L_x_44:
[----:B------:R-:W-:Y:S05]  /*2600*/  BSYNC B1 ;  /* 0x0000000000017941 */ /* 0x000fea0003800000 */
.L_x_43:
[----:B0----5:R-:W-:Y:S01]  /*2610*/  IMAD.U32 R13, R24, 0x10000, RZ ;  /* 0x00010000180d7824 */ /* 0x021fe200078e00ff */
[----:B------:R-:W-:Y:S01]  /*2620*/  ISETP.GT.AND P1, PT, R0, 0x8, P1 ;  /* 0x000000080000780c */ /* 0x000fe20000f24270 */
[----:B------:R-:W-:Y:S02]  /*2630*/  BSSY B1, `(.L_x_45) ;  /* 0x0000007000017945 */ /* 0x000fe40003800000 */
[----:B---3--:R-:W-:-:S04]  /*2640*/  FMUL R12, R13, R156 ;  /* 0x0000009c0d0c7220 */ /* 0x008fc80000400000 */
[----:B------:R-:W-:-:S05]  /*2650*/  FFMA R12, R29, R155, R12 ;  /* 0x0000009b1d0c7223 */ /* 0x000fca000000000c */
[----:B------:R-:W-:-:S05]  /*2660*/  F2FP.BF16.F32.PACK_AB R12, RZ, R12 ;  /* 0x0000000cff0c723e */ /* 0x000fca00000010ff */
[----:B------:R0:W-:Y:S01]  /*2670*/  @P3 STG.E.U16 desc[UR36][R4.64+0x12], R12 ;  /* 0x0000120c04003986 */ /* 0x0001e2000c101524 */
[----:B------:R-:W-:Y:S05]  /*2680*/  @!P1 BRA `(.L_x_46) ;  /* 0x0000000000049947 */ /* 0x000fea0003800000 */
[----:B------:R3:W5:Y:S02]  /*2690*/  LDG.E.LTC128B.U16 R24, desc[UR36][R8.64+0x10] ;  /* 0x0000102408187981 */ /* 0x000764000c1e1520 */
.L_x_46:
[----:B------:R-:W-:Y:S05]  /*26a0*/  BSYNC B1 ;  /* 0x0000000000017941 */ /* 0x000fea0003800000 */
.L_x_45:
[----:B-----5:R-:W-:Y:S01]  /*26b0*/  IMAD.U32 R13, R24, 0x10000, RZ ;  /* 0x00010000180d7824 */ /* 0x020fe200078e00ff */
[----:B------:R-:W-:Y:S01]  /*26c0*/  ISETP.GT.AND P0, PT, R0, 0x8, P0 ;  /* 0x000000080000780c */ /* 0x000fe20000704270 */
[----:B------:R-:W-:Y:S02]  /*26d0*/  BSSY B1, `(.L_x_47) ;  /* 0x0000007000017945 */ /* 0x000fe40003800000 */
[----:B------:R-:W-:-:S04]  /*26e0*/  FMUL R13, R13, R156 ;  /* 0x0000009c0d0d7220 */ /* 0x000fc80000400000 */
[----:B------:R-:W-:-:S05]  /*26f0*/  FFMA R13, R30, R155, R13 ;  /* 0x0000009b1e0d7223 */ /* 0x000fca000000000d */
[----:B------:R-:W-:-:S05]  /*2700*/  F2FP.BF16.F32.PACK_AB R13, RZ, R13 ;  /* 0x0000000dff0d723e */ /* 0x000fca00000010ff */
[----:B------:R0:W-:Y:S01]  /*2710*/  @P1 STG.E.U16 desc[UR36][R10.64+0x10], R13 ;  /* 0x0000100d0a001986 */ /* 0x0001e2000c101524 */
[----:B------:R-:W-:Y:S05]  /*2720*/  @!P0 BRA `(.L_x_48) ;  /* 0x0000000000048947 */ /* 0x000fea0003800000 */
[----:B------:R0:W5:Y:S02]  /*2730*/  LDG.E.LTC128B.U16 R24, desc[UR36][R8.64+0x12] ;  /* 0x0000122408187981 */ /* 0x000164000c1e1520 */
.L_x_48:
[----:B------:R-:W-:Y:S05]  /*2740*/  BSYNC B1 ;  /* 0x0000000000017941 */ /* 0x000fea0003800000 */
.L_x_47:
[----:B0----5:R-:W-:Y:S01]  /*2750*/  IMAD.U32 R13, R24, 0x10000, RZ ;  /* 0x00010000180d7824 */ /* 0x021fe200078e00ff */
        /* <DEDUP_REMOVED lines=9> */
.L_x_50:
[----:B------:R-:W-:Y:S05]  /*27f0*/  BSYNC B1 ;  /* 0x0000000000017941 */ /* 0x000fea0003800000 */
.L_x_49:
        /* <DEDUP_REMOVED lines=10> */
.L_x_52:
[----:B------:R-:W-:Y:S05]  /*28a0*/  BSYNC B1 ;  /* 0x0000000000017941 */ /* 0x000fea0003800000 */
.L_x_51:
[----:B0----5:R-:W-:Y:S01]  /*28b0*/  IMAD.U32 R13, R24, 0x10000, RZ ;  /* 0x00010000180d7824 */ /* 0x021fe200078e00ff */
        /* <DEDUP_REMOVED lines=8> */
.L_x_54:
[----:B------:R-:W-:Y:S05]  /*2940*/  BSYNC B1 ;  /* 0x0000000000017941 */ /* 0x000fea0003800000 */
.L_x_53:
        /* <DEDUP_REMOVED lines=9> */
.L_x_56:
[----:B------:R-:W-:Y:S05]  /*29e0*/  BSYNC B1 ;  /* 0x0000000000017941 */ /* 0x000fea0003800000 */
.L_x_55:
        /* <DEDUP_REMOVED lines=10> */
.L_x_58:
[----:B------:R-:W-:Y:S05]  /*2a90*/  BSYNC B1 ;  /* 0x0000000000017941 */ /* 0x000fea0003800000 */
.L_x_57:
        /* <DEDUP_REMOVED lines=10> */
.L_x_60:
[----:B------:R-:W-:Y:S05]  /*2b40*/  BSYNC B1 ;  /* 0x0000000000017941 */ /* 0x000fea0003800000 */
.L_x_59:
        /* <DEDUP_REMOVED lines=9> */
.L_x_62:
[----:B------:R-:W-:Y:S05]  /*2be0*/  BSYNC B1 ;  /* 0x0000000000017941 */ /* 0x000fea0003800000 */
.L_x_61:
        /* <DEDUP_REMOVED lines=9> */
.L_x_64:
[----:B------:R-:W-:Y:S05]  /*2c80*/  BSYNC B1 ;  /* 0x0000000000017941 */ /* 0x000fea0003800000 */
.L_x_63:
        /* <DEDUP_REMOVED lines=10> */
.L_x_66:
[----:B------:R-:W-:Y:S05]  /*2d30*/  BSYNC B1 ;  /* 0x0000000000017941 */ /* 0x000fea0003800000 */
.L_x_65:
        /* <DEDUP_REMOVED lines=10> */
.L_x_68:
[----:B------:R-:W-:Y:S05]  /*2de0*/  BSYNC B1 ;  /* 0x0000000000017941 */ /* 0x000fea0003800000 */
.L_x_67:
        /* <DEDUP_REMOVED lines=9> */
.L_x_70:
[----:B------:R-:W-:Y:S05]  /*2e80*/  BSYNC B1 ;  /* 0x0000000000017941 */ /* 0x000fea0003800000 */
.L_x_69:
        /* <DEDUP_REMOVED lines=9> */
.L_x_72:
[----:B------:R-:W-:Y:S05]  /*2f20*/  BSYNC B1 ;  /* 0x0000000000017941 */ /* 0x000fea0003800000 */
.L_x_71:
        /* <DEDUP_REMOVED lines=10> */
.L_x_74:
[----:B------:R-:W-:Y:S05]  /*2fd0*/  BSYNC B1 ;  /* 0x0000000000017941 */ /* 0x000fea0003800000 */
.L_x_73:
        /* <DEDUP_REMOVED lines=10> */
.L_x_76:
[----:B------:R-:W-:Y:S05]  /*3080*/  BSYNC B1 ;  /* 0x0000000000017941 */ /* 0x000fea0003800000 */
.L_x_75:
        /* <DEDUP_REMOVED lines=9> */
.L_x_78:
[----:B------:R-:W-:Y:S05]  /*3120*/  BSYNC B1 ;  /* 0x0000000000017941 */ /* 0x000fea0003800000 */
.L_x_77:
        /* <DEDUP_REMOVED lines=9> */
.L_x_80:
[----:B------:R-:W-:Y:S05]  /*31c0*/  BSYNC B1 ;  /* 0x0000000000017941 */ /* 0x000fea0003800000 */
.L_x_79:
        /* <DEDUP_REMOVED lines=10> */
.L_x_82:
[----:B------:R-:W-:Y:S05]  /*3270*/  BSYNC B1 ;  /* 0x0000000000017941 */ /* 0x000fea0003800000 */
.L_x_81:
        /* <DEDUP_REMOVED lines=10> */
.L_x_84:
[----:B------:R-:W-:Y:S05]  /*3320*/  BSYNC B1 ;  /* 0x0000000000017941 */ /* 0x000fea0003800000 */
.L_x_83:
        /* <DEDUP_REMOVED lines=9> */
.L_x_86:
[----:B------:R-:W-:Y:S05]  /*33c0*/  BSYNC B1 ;  /* 0x0000000000017941 */ /* 0x000fea0003800000 */
.L_x_85:
        /* <DEDUP_REMOVED lines=9> */
.L_x_88:
[----:B------:R-:W-:Y:S05]  /*3460*/  BSYNC B1 ;  /* 0x0000000000017941 */ /* 0x000fea0003800000 */
.L_x_87:
        /* <DEDUP_REMOVED lines=10> */
.L_x_90:
[----:B------:R-:W-:Y:S05]  /*3510*/  BSYNC B1 ;  /* 0x0000000000017941 */ /* 0x000fea0003800000 */
.L_x_89:
        /* <DEDUP_REMOVED lines=10> */
.L_x_92:
[----:B------:R-:W-:Y:S05]  /*35c0*/  BSYNC B1 ;  /* 0x0000000000017941 */ /* 0x000fea0003800000 */
.L_x_91:
        /* <DEDUP_REMOVED lines=9> */
.L_x_94:
[----:B------:R-:W-:Y:S05]  /*3660*/  BSYNC B1 ;  /* 0x0000000000017941 */ /* 0x000fea0003800000 */
.L_x_93:
        /* <DEDUP_REMOVED lines=9> */
.L_x_96:
[----:B------:R-:W-:Y:S05]  /*3700*/  BSYNC B1 ;  /* 0x0000000000017941 */ /* 0x000fea0003800000 */
.L_x_95:
        /* <DEDUP_REMOVED lines=10> */
.L_x_98:
[----:B------:R-:W-:Y:S05]  /*37b0*/  BSYNC B1 ;  /* 0x0000000000017941 */ /* 0x000fea0003800000 */
.L_x_97:
        /* <DEDUP_REMOVED lines=10> */
.L_x_100:
[----:B------:R-:W-:Y:S05]  /*3860*/  BSYNC B1 ;  /* 0x0000000000017941 */ /* 0x000fea0003800000 */
.L_x_99:
        /* <DEDUP_REMOVED lines=9> */
.L_x_102:
[----:B------:R-:W-:Y:S05]  /*3900*/  BSYNC B1 ;  /* 0x0000000000017941 */ /* 0x000fea0003800000 */
.L_x_101:
        /* <DEDUP_REMOVED lines=9> */
.L_x_104:
[----:B------:R-:W-:Y:S05]  /*39a0*/  BSYNC B1 ;  /* 0x0000000000017941 */ /* 0x000fea0003800000 */
.L_x_103:
        /* <DEDUP_REMOVED lines=10> */
.L_x_106:
[----:B------:R-:W-:Y:S05]  /*3a50*/  BSYNC B1 ;  /* 0x0000000000017941 */ /* 0x000fea0003800000 */
.L_x_105:
        /* <DEDUP_REMOVED lines=10> */
.L_x_108:
[----:B------:R-:W-:Y:S05]  /*3b00*/  BSYNC B1 ;  /* 0x0000000000017941 */ /* 0x000fea0003800000 */
.L_x_107:
        /* <DEDUP_REMOVED lines=9> */
.L_x_110:
[----:B------:R-:W-:Y:S05]  /*3ba0*/  BSYNC B1 ;  /* 0x0000000000017941 */ /* 0x000fea0003800000 */
.L_x_109:
        /* <DEDUP_REMOVED lines=9> */
.L_x_112:
[----:B------:R-:W-:Y:S05]  /*3c40*/  BSYNC B1 ;  /* 0x0000000000017941 */ /* 0x000fea0003800000 */
.L_x_111:
        /* <DEDUP_REMOVED lines=10> */
.L_x_114:
[----:B------:R-:W-:Y:S05]  /*3cf0*/  BSYNC B1 ;  /* 0x0000000000017941 */ /* 0x000fea0003800000 */
.L_x_113:
        /* <DEDUP_REMOVED lines=10> */
.L_x_116:
[----:B------:R-:W-:Y:S05]  /*3da0*/  BSYNC B1 ;  /* 0x0000000000017941 */ /* 0x000fea0003800000 */
.L_x_115:
        /* <DEDUP_REMOVED lines=9> */
.L_x_118:
[----:B------:R-:W-:Y:S05]  /*3e40*/  BSYNC B1 ;  /* 0x0000000000017941 */ /* 0x000fea0003800000 */
.L_x_117:
        /* <DEDUP_REMOVED lines=9> */
.L_x_120:
[----:B------:R-:W-:Y:S05]  /*3ee0*/  BSYNC B1 ;  /* 0x0000000000017941 */ /* 0x000fea0003800000 */
.L_x_119:
        /* <DEDUP_REMOVED lines=10> */
.L_x_122:
[----:B------:R-:W-:Y:S05]  /*3f90*/  BSYNC B1 ;  /* 0x0000000000017941 */ /* 0x000fea0003800000 */
.L_x_121:
        /* <DEDUP_REMOVED lines=10> */
.L_x_124:
[----:B------:R-:W-:Y:S05]  /*4040*/  BSYNC B1 ;  /* 0x0000000000017941 */ /* 0x000fea0003800000 */
.L_x_123:
        /* <DEDUP_REMOVED lines=9> */
.L_x_126:
[----:B------:R-:W-:Y:S05]  /*40e0*/  BSYNC B1 ;  /* 0x0000000000017941 */ /* 0x000fea0003800000 */
.L_x_125:
        /* <DEDUP_REMOVED lines=9> */
.L_x_128:
[----:B------:R-:W-:Y:S05]  /*4180*/  BSYNC B1 ;  /* 0x0000000000017941 */ /* 0x000fea0003800000 */
.L_x_127:
        /* <DEDUP_REMOVED lines=10> */
.L_x_130:
[----:B------:R-:W-:Y:S05]  /*4230*/  BSYNC B1 ;  /* 0x0000000000017941 */ /* 0x000fea0003800000 */
.L_x_129:
        /* <DEDUP_REMOVED lines=10> */
.L_x_132:
[----:B------:R-:W-:Y:S05]  /*42e0*/  BSYNC B1 ;  /* 0x0000000000017941 */ /* 0x000fea0003800000 */
.L_x_131:
        /* <DEDUP_REMOVED lines=9> */
.L_x_134:
[----:B------:R-:W-:Y:S05]  /*4380*/  BSYNC B1 ;  /* 0x0000000000017941 */ /* 0x000fea0003800000 */
.L_x_133:
        /* <DEDUP_REMOVED lines=9> */
.L_x_136:
[----:B------:R-:W-:Y:S05]  /*4420*/  BSYNC B1 ;  /* 0x0000000000017941 */ /* 0x000fea0003800000 */
.L_x_135:
        /* <DEDUP_REMOVED lines=10> */
.L_x_138:
[----:B------:R-:W-:Y:S05]  /*44d0*/  BSYNC B1 ;  /* 0x0000000000017941 */ /* 0x000fea0003800000 */
.L_x_137:
        /* <DEDUP_REMOVED lines=10> */
.L_x_140:
[----:B------:R-:W-:Y:S05]  /*4580*/  BSYNC B1 ;  /* 0x0000000000017941 */ /* 0x000fea0003800000 */
.L_x_139:
        /* <DEDUP_REMOVED lines=9> */
.L_x_142:
[----:B------:R-:W-:Y:S05]  /*4620*/  BSYNC B1 ;  /* 0x0000000000017941 */ /* 0x000fea0003800000 */
.L_x_141:
        /* <DEDUP_REMOVED lines=9> */
.L_x_144:
[----:B------:R-:W-:Y:S05]  /*46c0*/  BSYNC B1 ;  /* 0x0000000000017941 */ /* 0x000fea0003800000 */
.L_x_143:
        /* <DEDUP_REMOVED lines=10> */
.L_x_146:
[----:B------:R-:W-:Y:S05]  /*4770*/  BSYNC B1 ;  /* 0x0000000000017941 */ /* 0x000fea0003800000 */
.L_x_145:
        /* <DEDUP_REMOVED lines=10> */
.L_x_148:
[----:B------:R-:W-:Y:S05]  /*4820*/  BSYNC B1 ;  /* 0x0000000000017941 */ /* 0x000fea0003800000 */
.L_x_147:
        /* <DEDUP_REMOVED lines=9> */
.L_x_150:
[----:B------:R-:W-:Y:S05]  /*48c0*/  BSYNC B1 ;  /* 0x0000000000017941 */ /* 0x000fea0003800000 */
.L_x_149:
        /* <DEDUP_REMOVED lines=9> */
.L_x_152:
[----:B------:R-:W-:Y:S05]  /*4960*/  BSYNC B1 ;  /* 0x0000000000017941 */ /* 0x000fea0003800000 */
.L_x_151:
        /* <DEDUP_REMOVED lines=10> */
.L_x_154:
[----:B------:R-:W-:Y:S05]  /*4a10*/  BSYNC B1 ;  /* 0x0000000000017941 */ /* 0x000fea0003800000 */
.L_x_153:
        /* <DEDUP_REMOVED lines=10> */
.L_x_156:
[----:B------:R-:W-:Y:S05]  /*4ac0*/  BSYNC B1 ;  /* 0x0000000000017941 */ /* 0x000fea0003800000 */
.L_x_155:
        /* <DEDUP_REMOVED lines=9> */
.L_x_158:
[----:B------:R-:W-:Y:S05]  /*4b60*/  BSYNC B1 ;  /* 0x0000000000017941 */ /* 0x000fea0003800000 */
.L_x_157:
        /* <DEDUP_REMOVED lines=9> */
.L_x_160:
[----:B------:R-:W-:Y:S05]  /*4c00*/  BSYNC B1 ;  /* 0x0000000000017941 */ /* 0x000fea0003800000 */
.L_x_159:
        /* <DEDUP_REMOVED lines=10> */
.L_x_162:
[----:B------:R-:W-:Y:S05]  /*4cb0*/  BSYNC B1 ;  /* 0x0000000000017941 */ /* 0x000fea0003800000 */
.L_x_161:
        /* <DEDUP_REMOVED lines=10> */
.L_x_164:
[----:B------:R-:W-:Y:S05]  /*4d60*/  BSYNC B1 ;  /* 0x0000000000017941 */ /* 0x000fea0003800000 */
.L_x_163:
        /* <DEDUP_REMOVED lines=9> */
.L_x_166:
[----:B------:R-:W-:Y:S05]  /*4e00*/  BSYNC B1 ;  /* 0x0000000000017941 */ /* 0x000fea0003800000 */
.L_x_165:
        /* <DEDUP_REMOVED lines=9> */
.L_x_168:
[----:B------:R-:W-:Y:S05]  /*4ea0*/  BSYNC B1 ;  /* 0x0000000000017941 */ /* 0x000fea0003800000 */
.L_x_167:
        /* <DEDUP_REMOVED lines=10> */
.L_x_170:
[----:B------:R-:W-:Y:S05]  /*4f50*/  BSYNC B1 ;  /* 0x0000000000017941 */ /* 0x000fea0003800000 */
.L_x_169:
        /* <DEDUP_REMOVED lines=10> */
.L_x_172:
[----:B------:R-:W-:Y:S05]  /*5000*/  BSYNC B1 ;  /* 0x0000000000017941 */ /* 0x000fea0003800000 */
.L_x_171:
        /* <DEDUP_REMOVED lines=9> */
.L_x_174:
[----:B------:R-:W-:Y:S05]  /*50a0*/  BSYNC B1 ;  /* 0x0000000000017941 */ /* 0x000fea0003800000 */
.L_x_173:
        /* <DEDUP_REMOVED lines=9> */
.L_x_176:
[----:B------:R-:W-:Y:S05]  /*5140*/  BSYNC B1 ;  /* 0x0000000000017941 */ /* 0x000fea0003800000 */
.L_x_175:
        /* <DEDUP_REMOVED lines=10> */
.L_x_178:
[----:B------:R-:W-:Y:S05]  /*51f0*/  BSYNC B1 ;  /* 0x0000000000017941 */ /* 0x000fea0003800000 */
.L_x_177:
        /* <DEDUP_REMOVED lines=10> */
.L_x_180:
[----:B------:R-:W-:Y:S05]  /*52a0*/  BSYNC B1 ;  /* 0x0000000000017941 */ /* 0x000fea0003800000 */
.L_x_179:
        /* <DEDUP_REMOVED lines=9> */
.L_x_182:
[----:B------:R-:W-:Y:S05]  /*5340*/  BSYNC B1 ;  /* 0x0000000000017941 */ /* 0x000fea0003800000 */
.L_x_181:
        /* <DEDUP_REMOVED lines=9> */
.L_x_184:
[----:B------:R-:W-:Y:S05]  /*53e0*/  BSYNC B1 ;  /* 0x0000000000017941 */ /* 0x000fea0003800000 */
.L_x_183:
        /* <DEDUP_REMOVED lines=10> */
.L_x_186:
[----:B------:R-:W-:Y:S05]  /*5490*/  BSYNC B1 ;  /* 0x0000000000017941 */ /* 0x000fea0003800000 */
.L_x_185:
        /* <DEDUP_REMOVED lines=10> */
.L_x_188:
[----:B------:R-:W-:Y:S05]  /*5540*/  BSYNC B1 ;  /* 0x0000000000017941 */ /* 0x000fea0003800000 */
.L_x_187:
        /* <DEDUP_REMOVED lines=9> */
.L_x_190:
[----:B------:R-:W-:Y:S05]  /*55e0*/  BSYNC B1 ;  /* 0x0000000000017941 */ /* 0x000fea0003800000 */
.L_x_189:
        /* <DEDUP_REMOVED lines=9> */
.L_x_192:
[----:B------:R-:W-:Y:S05]  /*5680*/  BSYNC B1 ;  /* 0x0000000000017941 */ /* 0x000fea0003800000 */
.L_x_191:
        /* <DEDUP_REMOVED lines=10> */
.L_x_194:
[----:B------:R-:W-:Y:S05]  /*5730*/  BSYNC B1 ;  /* 0x0000000000017941 */ /* 0x000fea0003800000 */
.L_x_193:
        /* <DEDUP_REMOVED lines=10> */
.L_x_196:
[----:B------:R-:W-:Y:S05]  /*57e0*/  BSYNC B1 ;  /* 0x0000000000017941 */ /* 0x000fea0003800000 */
.L_x_195:
        /* <DEDUP_REMOVED lines=9> */
.L_x_198:
[----:B------:R-:W-:Y:S05]  /*5880*/  BSYNC B1 ;  /* 0x0000000000017941 */ /* 0x000fea0003800000 */
.L_x_197:
        /* <DEDUP_REMOVED lines=9> */
.L_x_200:
[----:B------:R-:W-:Y:S05]  /*5920*/  BSYNC B1 ;  /* 0x0000000000017941 */ /* 0x000fea0003800000 */
.L_x_199:
        /* <DEDUP_REMOVED lines=10> */
.L_x_202:
[----:B------:R-:W-:Y:S05]  /*59d0*/  BSYNC B1 ;  /* 0x0000000000017941 */ /* 0x000fea0003800000 */
.L_x_201:
        /* <DEDUP_REMOVED lines=10> */
.L_x_204:
[----:B------:R-:W-:Y:S05]  /*5a80*/  BSYNC B1 ;  /* 0x0000000000017941 */ /* 0x000fea0003800000 */
.L_x_203:
        /* <DEDUP_REMOVED lines=9> */
.L_x_206:
[----:B------:R-:W-:Y:S05]  /*5b20*/  BSYNC B1 ;  /* 0x0000000000017941 */ /* 0x000fea0003800000 */
.L_x_205:
        /* <DEDUP_REMOVED lines=9> */
.L_x_208:
[----:B------:R-:W-:Y:S05]  /*5bc0*/  BSYNC B1 ;  /* 0x0000000000017941 */ /* 0x000fea0003800000 */
.L_x_207:
        /* <DEDUP_REMOVED lines=10> */
.L_x_210:
[----:B------:R-:W-:Y:S05]  /*5c70*/  BSYNC B1 ;  /* 0x0000000000017941 */ /* 0x000fea0003800000 */
.L_x_209:
        /* <DEDUP_REMOVED lines=10> */
.L_x_212:
[----:B------:R-:W-:Y:S05]  /*5d20*/  BSYNC B1 ;  /* 0x0000000000017941 */ /* 0x000fea0003800000 */
.L_x_211:
        /* <DEDUP_REMOVED lines=9> */
.L_x_214:
[----:B------:R-:W-:Y:S05]  /*5dc0*/  BSYNC B1 ;  /* 0x0000000000017941 */ /* 0x000fea0003800000 */
.L_x_213:
        /* <DEDUP_REMOVED lines=9> */
.L_x_216:
[----:B------:R-:W-:Y:S05]  /*5e60*/  BSYNC B1 ;  /* 0x0000000000017941 */ /* 0x000fea0003800000 */
.L_x_215:
        /* <DEDUP_REMOVED lines=10> */
.L_x_218:
[----:B------:R-:W-:Y:S05]  /*5f10*/  BSYNC B1 ;  /* 0x0000000000017941 */ /* 0x000fea0003800000 */
.L_x_217:
        /* <DEDUP_REMOVED lines=10> */
.L_x_220:
[----:B------:R-:W-:Y:S05]  /*5fc0*/  BSYNC B1 ;  /* 0x0000000000017941 */ /* 0x000fea0003800000 */
.L_x_219:
        /* <DEDUP_REMOVED lines=9> */
.L_x_222:
[----:B------:R-:W-:Y:S05]  /*6060*/  BSYNC B1 ;  /* 0x0000000000017941 */ /* 0x000fea0003800000 */
.L_x_221:
        /* <DEDUP_REMOVED lines=9> */
.L_x_224:
[----:B------:R-:W-:Y:S05]  /*6100*/  BSYNC B1 ;  /* 0x0000000000017941 */ /* 0x000fea0003800000 */
.L_x_223:
        /* <DEDUP_REMOVED lines=10> */
.L_x_226:
[----:B------:R-:W-:Y:S05]  /*61b0*/  BSYNC B1 ;  /* 0x0000000000017941 */ /* 0x000fea0003800000 */
.L_x_225:
        /* <DEDUP_REMOVED lines=10> */
.L_x_228:
[----:B------:R-:W-:Y:S05]  /*6260*/  BSYNC B1 ;  /* 0x0000000000017941 */ /* 0x000fea0003800000 */
.L_x_227:
        /* <DEDUP_REMOVED lines=9> */
.L_x_230:
[----:B------:R-:W-:Y:S05]  /*6300*/  BSYNC B1 ;  /* 0x0000000000017941 */ /* 0x000fea0003800000 */
.L_x_229:
        /* <DEDUP_REMOVED lines=9> */
.L_x_232:
[----:B------:R-:W-:Y:S05]  /*63a0*/  BSYNC B1 ;  /* 0x0000000000017941 */ /* 0x000fea0003800000 */
.L_x_231:
        /* <DEDUP_REMOVED lines=10> */
.L_x_234:
[----:B------:R-:W-:Y:S05]  /*6450*/  BSYNC B1 ;  /* 0x0000000000017941 */ /* 0x000fea0003800000 */
.L_x_233:
        /* <DEDUP_REMOVED lines=10> */
.L_x_236:
[----:B------:R-:W-:Y:S05]  /*6500*/  BSYNC B1 ;  /* 0x0000000000017941 */ /* 0x000fea0003800000 */
.L_x_235:
        /* <DEDUP_REMOVED lines=9> */
.L_x_238:
[----:B------:R-:W-:Y:S05]  /*65a0*/  BSYNC B1 ;  /* 0x0000000000017941 */ /* 0x000fea0003800000 */
.L_x_237:
        /* <DEDUP_REMOVED lines=9> */
.L_x_240:
[----:B------:R-:W-:Y:S05]  /*6640*/  BSYNC B1 ;  /* 0x0000000000017941 */ /* 0x000fea0003800000 */
.L_x_239:
        /* <DEDUP_REMOVED lines=10> */
.L_x_242:
[----:B------:R-:W-:Y:S05]  /*66f0*/  BSYNC B1 ;  /* 0x0000000000017941 */ /* 0x000fea0003800000 */
.L_x_241:
        /* <DEDUP_REMOVED lines=10> */
.L_x_244:
[----:B------:R-:W-:Y:S05]  /*67a0*/  BSYNC B1 ;  /* 0x0000000000017941 */ /* 0x000fea0003800000 */
.L_x_243:
        /* <DEDUP_REMOVED lines=9> */
.L_x_246:
[----:B------:R-:W-:Y:S05]  /*6840*/  BSYNC B1 ;  /* 0x0000000000017941 */ /* 0x000fea0003800000 */
.L_x_245:
        /* <DEDUP_REMOVED lines=9> */
.L_x_248:
[----:B------:R-:W-:Y:S05]  /*68e0*/  BSYNC B1 ;  /* 0x0000000000017941 */ /* 0x000fea0003800000 */
.L_x_247:
        /* <DEDUP_REMOVED lines=10> */
.L_x_250:
[----:B------:R-:W-:Y:S05]  /*6990*/  BSYNC B1 ;  /* 0x0000000000017941 */ /* 0x000fea0003800000 */
.L_x_249:
        /* <DEDUP_REMOVED lines=10> */
.L_x_252:
[----:B------:R-:W-:Y:S05]  /*6a40*/  BSYNC B1 ;  /* 0x0000000000017941 */ /* 0x000fea0003800000 */
.L_x_251:
        /* <DEDUP_REMOVED lines=9> */
.L_x_254:
[----:B------:R-:W-:Y:S05]  /*6ae0*/  BSYNC B1 ;  /* 0x0000000000017941 */ /* 0x000fea0003800000 */
.L_x_253:
        /* <DEDUP_REMOVED lines=9> */
.L_x_256:
[----:B------:R-:W-:Y:S05]  /*6b80*/  BSYNC B1 ;  /* 0x0000000000017941 */ /* 0x000fea0003800000 */
.L_x_255:
        /* <DEDUP_REMOVED lines=10> */
.L_x_258:
[----:B------:R-:W-:Y:S05]  /*6c30*/  BSYNC B1 ;  /* 0x0000000000017941 */ /* 0x000fea0003800000 */
.L_x_257:
        /* <DEDUP_REMOVED lines=10> */
.L_x_260:
[----:B------:R-:W-:Y:S05]  /*6ce0*/  BSYNC B1 ;  /* 0x0000000000017941 */ /* 0x000fea0003800000 */
.L_x_259:
        /* <DEDUP_REMOVED lines=9> */
.L_x_262:
[----:B------:R-:W-:Y:S05]  /*6d80*/  BSYNC B1 ;  /* 0x0000000000017941 */ /* 0x000fea0003800000 */
.L_x_261:
        /* <DEDUP_REMOVED lines=9> */
.L_x_264:
[----:B------:R-:W-:Y:S05]  /*6e20*/  BSYNC B1 ;  /* 0x0000000000017941 */ /* 0x000fea0003800000 */
.L_x_263:
        /* <DEDUP_REMOVED lines=10> */
.L_x_266:
[----:B------:R-:W-:Y:S05]  /*6ed0*/  BSYNC B1 ;  /* 0x0000000000017941 */ /* 0x000fea0003800000 */
.L_x_265:
        /* <DEDUP_REMOVED lines=10> */
.L_x_268:
[----:B------:R-:W-:Y:S05]  /*6f80*/  BSYNC B1 ;  /* 0x0000000000017941 */ /* 0x000fea0003800000 */
.L_x_267:
        /* <DEDUP_REMOVED lines=9> */
.L_x_270:
[----:B------:R-:W-:Y:S05]  /*7020*/  BSYNC B1 ;  /* 0x0000000000017941 */ /* 0x000fea0003800000 */
.L_x_269:
        /* <DEDUP_REMOVED lines=9> */
.L_x_272:
[----:B------:R-:W-:Y:S05]  /*70c0*/  BSYNC B1 ;  /* 0x0000000000017941 */ /* 0x000fea0003800000 */
.L_x_271:
        /* <DEDUP_REMOVED lines=10> */
.L_x_274:
[----:B------:R-:W-:Y:S05]  /*7170*/  BSYNC B1 ;  /* 0x0000000000017941 */ /* 0x000fea0003800000 */
.L_x_273:
        /* <DEDUP_REMOVED lines=10> */
.L_x_276:
[----:B------:R-:W-:Y:S05]  /*7220*/  BSYNC B1 ;  /* 0x0000000000017941 */ /* 0x000fea0003800000 */
.L_x_275:
        /* <DEDUP_REMOVED lines=9> */
.L_x_278:
[----:B------:R-:W-:Y:S05]  /*72c0*/  BSYNC B1 ;  /* 0x0000000000017941 */ /* 0x000fea0003800000 */
.L_x_277:
        /* <DEDUP_REMOVED lines=9> */
.L_x_280:
[----:B------:R-:W-:Y:S05]  /*7360*/  BSYNC B1 ;  /* 0x0000000000017941 */ /* 0x000fea0003800000 */
.L_x_279:
        /* <DEDUP_REMOVED lines=10> */
.L_x_282:
[----:B------:R-:W-:Y:S05]  /*7410*/  BSYNC B1 ;  /* 0x0000000000017941 */ /* 0x000fea0003800000 */
.L_x_281:
        /* <DEDUP_REMOVED lines=10> */
.L_x_284:
[----:B------:R-:W-:Y:S05]  /*74c0*/  BSYNC B1 ;  /* 0x0000000000017941 */ /* 0x000fea0003800000 */
.L_x_283:
[----:B-----5:R-:W-:Y:S01]  /*74d0*/  IMAD.U32 R3, R24, 0x10000, RZ ;  /* 0x0001000018037824 */ /* 0x020fe200078e00ff */
[----:B------:R-:W-:Y:S01]  /*74e0*/  ISETP.GT.AND P1, PT, R0, 0x8, P1 ;  /* 0x000000080000780c */ /* 0x000fe20000f24270 */
[----:B------:R-:W-:Y:S02]  /*74f0*/  BSSY B1, `(.L_x_285) ;  /* 0x0000007000017945 */ /* 0x000fe40003800000 */
[----:B01--4-:R-:W-:-:S04]  /*7500*/  FMUL R6, R3, R156 ;  /* 0x0000009c03067220 */ /* 0x013fc80000400000 */
[----:B------:R-:W-:-:S05]  /*7510*/  FFMA R6, R149, R155, R6 ;  /* 0x0000009b95067223 */ /* 0x000fca0000000006 */
[----:B------:R-:W-:-:S05]  /*7520*/  F2FP.BF16.F32.PACK_AB R6, RZ, R6 ;  /* 0x00000006ff06723e */ /* 0x000fca00000010ff */
[----:B------:R0:W-:Y:S01]  /*7530*/  @P3 STG.E.U16 desc[UR36][R4.64+0x1f2], R6 ;  /* 0x0001f20604003986 */ /* 0x0001e2000c101524 */
[----:B------:R-:W-:Y:S05]  /*7540*/  @!P1 BRA `(.L_x_286) ;  /* 0x0000000000049947 */ /* 0x000fea0003800000 */
[----:B------:R1:W5:Y:S02]  /*7550*/  LDG.E.LTC128B.U16 R24, desc[UR36][R8.64+0x1f0] ;  /* 0x0001f02408187981 */ /* 0x000364000c1e1520 */
.L_x_286:
[----:B------:R-:W-:Y:S05]  /*7560*/  BSYNC B1 ;  /* 0x0000000000017941 */ /* 0x000fea0003800000 */
.L_x_285:
[----:B-----5:R-:W-:Y:S01]  /*7570*/  IMAD.U32 R3, R24, 0x10000, RZ ;  /* 0x0001000018037824 */ /* 0x020fe200078e00ff */
[----:B------:R-:W-:Y:S01]  /*7580*/  ISETP.GT.AND P0, PT, R0, 0x8, P0 ;  /* 0x000000080000780c */ /* 0x000fe20000704270 */
[----:B0-----:R-:W-:Y:S01]  /*7590*/  @P1 IMAD.MOV.U32 R4, RZ, RZ, R10 ;  /* 0x000000ffff041224 */ /* 0x001fe200078e000a */
[----:B------:R-:W-:Y:S01]  /*75a0*/  BSSY B1, `(.L_x_287) ;  /* 0x0000008000017945 */ /* 0x000fe20003800000 */
[----:B------:R-:W-:Y:S01]  /*75b0*/  FMUL R3, R3, R156 ;  /* 0x0000009c03037220 */ /* 0x000fe20000400000 */
[----:B------:R-:W-:-:S03]  /*75c0*/  @P1 IMAD.MOV.U32 R5, RZ, RZ, R11 ;  /* 0x000000ffff051224 */ /* 0x000fc600078e000b */
[----:B------:R-:W-:-:S05]  /*75d0*/  FFMA R3, R150, R155, R3 ;  /* 0x0000009b96037223 */ /* 0x000fca0000000003 */
[----:B------:R-:W-:-:S05]  /*75e0*/  F2FP.BF16.F32.PACK_AB R3, RZ, R3 ;  /* 0x00000003ff03723e */ /* 0x000fca00000010ff */
[----:B------:R0:W-:Y:S01]  /*75f0*/  @P1 STG.E.U16 desc[UR36][R4.64+0x1f0], R3 ;  /* 0x0001f00304001986 */ /* 0x0001e2000c101524 */
[----:B------:R-:W-:Y:S05]  /*7600*/  @!P0 BRA `(.L_x_288) ;  /* 0x0000000000048947 */ /* 0x000fea0003800000 */
[----:B------:R4:W5:Y:S02]  /*7610*/  LDG.E.LTC128B.U16 R24, desc[UR36][R8.64+0x1f2] ;  /* 0x0001f22408187981 */ /* 0x000964000c1e1520 */
.L_x_288:
[----:B------:R-:W-:Y:S05]  /*7620*/  BSYNC B1 ;  /* 0x0000000000017941 */ /* 0x000fea0003800000 */
.L_x_287:
[----:B------:R-:W-:Y:S05]  /*7630*/  @!P0 BRA `(.L_x_289) ;  /* 0x0000002400308947 */ /* 0x000fea0003800000 */
[----:B0----5:R-:W-:-:S04]  /*7640*/  IMAD.U32 R3, R24, 0x10000, RZ ;  /* 0x0001000018037824 */ /* 0x021fc800078e00ff */
[----:B------:R-:W-:-:S04]  /*7650*/  FMUL R0, R3, R156 ;  /* 0x0000009c03007220 */ /* 0x000fc80000400000 */
[----:B------:R-:W-:-:S05]  /*7660*/  FFMA R0, R151, R155, R0 ;  /* 0x0000009b97007223 */ /* 0x000fca0000000000 */
[----:B------:R-:W-:-:S05]  /*7670*/  F2FP.BF16.F32.PACK_AB R0, RZ, R0 ;  /* 0x00000000ff00723e */ /* 0x000fca00000010ff */
[----:B------:R0:W-:Y:S01]  /*7680*/  STG.E.U16 desc[UR36][R10.64+0x1f2], R0 ;  /* 0x0001f2000a007986 */ /* 0x0001e2000c101524 */
[----:B------:R-:W-:Y:S05]  /*7690*/  BRA `(.L_x_289) ;  /* 0x0000002400187947 */ /* 0x000fea0003800000 */
.L_x_36:
[----:B------:R-:W-:Y:S01]  /*76a0*/  ISETP.GT.AND P0, PT, R3, 0x1, PT ;  /* 0x000000010300780c */ /* 0x000fe20003f04270 */
[----:B------:R-:W-:Y:S01]  /*76b0*/  ULDC.64 UR4, c[0x0][0x5c0] ;  /* 0x0001700000047ab9 */ /* 0x000fe20000000a00 */
[-C--:B------:R-:W-:Y:S01]  /*76c0*/  FMUL R24, R24, R155.reuse ;  /* 0x0000009b18187220 */ /* 0x080fe20000400000 */
[-C--:B------:R-:W-:Y:S01]  /*76d0*/  FMUL R25, R25, R155.reuse ;  /* 0x0000009b19197220 */ /* 0x080fe20000400000 */
[----:B------:R-:W-:Y:S01]  /*76e0*/  ISETP.GT.AND P3, PT, R0, RZ, P0 ;  /* 0x000000ff0000720c */ /* 0x000fe20000764270 */
[-C--:B------:R-:W-:Y:S01]  /*76f0*/  FMUL R26, R26, R155.reuse ;  /* 0x0000009b1a1a7220 */ /* 0x080fe20000400000 */
[----:B------:R-:W-:Y:S01]  /*7700*/  LEA R4, P4, R160, UR4, 0x1 ;  /* 0x00000004a0047c11 */ /* 0x000fe2000f8808ff */
[-C--:B------:R-:W-:Y:S01]  /*7710*/  FMUL R27, R27, R155.reuse ;  /* 0x0000009b1b1b7220 */ /* 0x080fe20000400000 */
[----:B------:R-:W-:Y:S01]  /*7720*/  F2FP.BF16.F32.PACK_AB R24, RZ, R24 ;  /* 0x00000018ff18723e */ /* 0x000fe200000010ff */
[-C--:B------:R-:W-:Y:S01]  /*7730*/  FMUL R28, R28, R155.reuse ;  /* 0x0000009b1c1c7220 */ /* 0x080fe20000400000 */
[----:B------:R-:W-:Y:S01]  /*7740*/  LEA.HI.X R5, R160, UR5, R153, 0x1, P4 ;  /* 0x00000005a0057c11 */ /* 0x000fe2000a0f0c99 */
[----:B------:R-:W-:Y:S01]  /*7750*/  FMUL R29, R29, R155 ;  /* 0x0000009b1d1d7220 */ /* 0x000fe20000400000 */
[----:B------:R-:W-:Y:S01]  /*7760*/  F2FP.BF16.F32.PACK_AB R25, RZ, R25 ;  /* 0x00000019ff19723e */ /* 0x000fe200000010ff */
[-C--:B------:R-:W-:Y:S01]  /*7770*/  FMUL R30, R30, R155.reuse ;  /* 0x0000009b1e1e7220 */ /* 0x080fe20000400000 */
[----:B------:R-:W-:Y:S01]  /*7780*/  SHF.L.U64.HI R11, R10, 0x4, R11 ;  /* 0x000000040a0b7819 */ /* 0x000fe2000001020b */
[----:B------:R-:W-:Y:S01]  /*7790*/  @P1 STG.E.U16 desc[UR36][R4.64], R24 ;  /* 0x0000001804001986 */ /* 0x000fe2000c101524 */
[----:B------:R-:W-:Y:S01]  /*77a0*/  ISETP.GT.AND P1, PT, R3, 0x8, PT ;  /* 0x000000080300780c */ /* 0x000fe20003f24270 */
[-C--:B------:R-:W-:Y:S01]  /*77b0*/  FMUL R31, R31, R155.reuse ;  /* 0x0000009b1f1f7220 */ /* 0x080fe20000400000 */
[----:B------:R-:W-:Y:S01]  /*77c0*/  ISETP.GT.AND P4, PT, R0, 0x8, P0 ;  /* 0x000000080000780c */ /* 0x000fe20000784270 */
[----:B------:R-:W-:Y:S01]  /*77d0*/  @P3 STG.E.U16 desc[UR36][R4.64+0x2], R25 ;  /* 0x0000021904003986 */ /* 0x000fe2000c101524 */
[----:B------:R-:W-:Y:S01]  /*77e0*/  LEA R6, P3, R10, R4, 0x4 ;  /* 0x000000040a067211 */ /* 0x000fe200078620ff */
[-C--:B------:R-:W-:Y:S01]  /*77f0*/  FMUL R32, R32, R155.reuse ;  /* 0x0000009b20207220 */ /* 0x080fe20000400000 */
[C---:B------:R-:W-:Y:S01]  /*7800*/  ISETP.GT.AND P2, PT, R0.reuse, 0x8, P2 ;  /* 0x000000080000780c */ /* 0x040fe20001744270 */
[-C--:B------:R-:W-:Y:S01]  /*7810*/  FMUL R33, R33, R155.reuse ;  /* 0x0000009b21217220 */ /* 0x080fe20000400000 */
[----:B------:R-:W-:Y:S01]  /*7820*/  ISETP.GT.AND P0, PT, R3, 0x9, PT ;  /* 0x000000090300780c */ /* 0x000fe20003f04270 */
[----:B------:R-:W-:Y:S01]  /*7830*/  IMAD.X R7, R11, 0x1, R5, P3 ;  /* 0x000000010b077824 */ /* 0x000fe200018e0605 */
[----:B------:R-:W-:Y:S01]  /*7840*/  ISETP.GT.AND P5, PT, R0, RZ, P1 ;  /* 0x000000ff0000720c */ /* 0x000fe20000fa4270 */
[-C--:B------:R-:W-:Y:S01]  /*7850*/  FMUL R34, R34, R155.reuse ;  /* 0x0000009b22227220 */ /* 0x080fe20000400000 */
[----:B------:R-:W-:Y:S01]  /*7860*/  ISETP.GT.AND P3, PT, R0, RZ, P0 ;  /* 0x000000ff0000720c */ /* 0x000fe20000764270 */
[-C--:B------:R-:W-:Y:S01]  /*7870*/  FMUL R35, R35, R155.reuse ;  /* 0x0000009b23237220 */ /* 0x080fe20000400000 */
[----:B------:R-:W-:Y:S01]  /*7880*/  F2FP.BF16.F32.PACK_AB R26, RZ, R26 ;  /* 0x0000001aff1a723e */ /* 0x000fe200000010ff */
[----:B------:R-:W-:Y:S01]  /*7890*/  FMUL R36, R36, R155 ;  /* 0x0000009b24247220 */ /* 0x000fe20000400000 */
[----:B------:R-:W-:Y:S01]  /*78a0*/  F2FP.BF16.F32.PACK_AB R27, RZ, R27 ;  /* 0x0000001bff1b723e */ /* 0x000fe200000010ff */
[----:B------:R-:W-:Y:S01]  /*78b0*/  FMUL R37, R37, R155 ;  /* 0x0000009b25257220 */ /* 0x000fe20000400000 */
[----:B------:R-:W-:Y:S01]  /*78c0*/  F2FP.BF16.F32.PACK_AB R28, RZ, R28 ;  /* 0x0000001cff1c723e */ /* 0x000fe200000010ff */
[----:B------:R-:W-:Y:S01]  /*78d0*/  @P2 STG.E.U16 desc[UR36][R6.64], R26 ;  /* 0x0000001a06002986 */ /* 0x000fe2000c101524 */
[----:B------:R-:W-:Y:S01]  /*78e0*/  F2FP.BF16.F32.PACK_AB R29, RZ, R29 ;  /* 0x0000001dff1d723e */ /* 0x000fe200000010ff */
[-C--:B------:R-:W-:Y:S01]  /*78f0*/  FMUL R38, R38, R155.reuse ;  /* 0x0000009b26267220 */ /* 0x080fe20000400000 */
[C---:B------:R-:W-:Y:S01]  /*7900*/  ISETP.GT.AND P2, PT, R0.reuse, 0x8, P1 ;  /* 0x000000080000780c */ /* 0x040fe20000f44270 */
[----:B------:R-:W-:Y:S01]  /*7910*/  @P4 STG.E.U16 desc[UR36][R6.64+0x2], R27 ;  /* 0x0000021b06004986 */ /* 0x000fe2000c101524 */
[----:B------:R-:W-:Y:S01]  /*7920*/  ISETP.GT.AND P1, PT, R3, 0x10, PT ;  /* 0x000000100300780c */ /* 0x000fe20003f24270 */
[-C--:B------:R-:W-:Y:S01]  /*7930*/  FMUL R39, R39, R155.reuse ;  /* 0x0000009b27277220 */ /* 0x080fe20000400000 */
[----:B------:R-:W-:Y:S01]  /*7940*/  F2FP.BF16.F32.PACK_AB R30, RZ, R30 ;  /* 0x0000001eff1e723e */ /* 0x000fe200000010ff */
[----:B------:R-:W-:Y:S01]  /*7950*/  @P5 STG.E.U16 desc[UR36][R4.64+0x10], R28 ;  /* 0x0000101c04005986 */ /* 0x000fe2000c101524 */
[----:B------:R-:W-:Y:S01]  /*7960*/  ISETP.GT.AND P4, PT, R0, RZ, P1 ;  /* 0x000000ff0000720c */ /* 0x000fe20000f84270 */
[----:B------:R-:W-:Y:S01]  /*7970*/  FMUL R40, R40, R155 ;  /* 0x0000009b28287220 */ /* 0x000fe20000400000 */
[----:B------:R-:W-:Y:S01]  /*7980*/  F2FP.BF16.F32.PACK_AB R31, RZ, R31 ;  /* 0x0000001fff1f723e */ /* 0x000fe200000010ff */
[----:B------:R-:W-:Y:S01]  /*7990*/  @P3 STG.E.U16 desc[UR36][R4.64+0x12], R29 ;  /* 0x0000121d04003986 */ /* 0x000fe2000c101524 */
[----:B------:R-:W-:Y:S01]  /*79a0*/  ISETP.GT.AND P3, PT, R0, 0x8, P0 ;  /* 0x000000080000780c */ /* 0x000fe20000764270 */
[-C--:B------:R-:W-:Y:S01]  /*79b0*/  FMUL R41, R41, R155.reuse ;  /* 0x0000009b29297220 */ /* 0x080fe20000400000 */
[----:B------:R-:W-:Y:S01]  /*79c0*/  ISETP.GT.AND P0, PT, R3, 0x11, PT ;  /* 0x000000110300780c */ /* 0x000fe20003f04270 */
[----:B------:R-:W-:Y:S01]  /*79d0*/  @P2 STG.E.U16 desc[UR36][R6.64+0x10], R30 ;  /* 0x0000101e06002986 */ /* 0x000fe2000c101524 */
[----:B------:R-:W-:Y:S01]  /*79e0*/  F2FP.BF16.F32.PACK_AB R32, RZ, R32 ;  /* 0x00000020ff20723e */ /* 0x000fe200000010ff */
[-C--:B------:R-:W-:Y:S01]  /*79f0*/  FMUL R42, R42, R155.reuse ;  /* 0x0000009b2a2a7220 */ /* 0x080fe20000400000 */
[C---:B------:R-:W-:Y:S01]  /*7a00*/  ISETP.GT.AND P5, PT, R0.reuse, RZ, P0 ;  /* 0x000000ff0000720c */ /* 0x040fe200007a4270 */
[-C--:B------:R-:W-:Y:S01]  /*7a10*/  FMUL R43, R43, R155.reuse ;  /* 0x0000009b2b2b7220 */ /* 0x080fe20000400000 */
[----:B------:R-:W-:Y:S01]  /*7a20*/  ISETP.GT.AND P2, PT, R0, 0x8, P1 ;  /* 0x000000080000780c */ /* 0x000fe20000f44270 */
[-C--:B------:R-:W-:Y:S01]  /*7a30*/  FMUL R44, R44, R155.reuse ;  /* 0x0000009b2c2c7220 */ /* 0x080fe20000400000 */
[----:B------:R-:W-:Y:S01]  /*7a40*/  ISETP.GT.AND P1, PT, R3, 0x18, PT ;  /* 0x000000180300780c */ /* 0x000fe20003f24270 */
[----:B------:R-:W-:Y:S01]  /*7a50*/  FMUL R45, R45, R155 ;  /* 0x0000009b2d2d7220 */ /* 0x000fe20000400000 */
[----:B------:R-:W-:Y:S01]  /*7a60*/  F2FP.BF16.F32.PACK_AB R33, RZ, R33 ;  /* 0x00000021ff21723e */ /* 0x000fe200000010ff */
[----:B------:R-:W-:Y:S01]  /*7a70*/  @P3 STG.E.U16 desc[UR36][R6.64+0x12], R31 ;  /* 0x0000121f06003986 */ /* 0x000fe2000c101524 */
[----:B------:R-:W-:Y:S01]  /*7a80*/  ISETP.GT.AND P3, PT, R0, 0x8, P0 ;  /* 0x000000080000780c */ /* 0x000fe20000764270 */
[-C--:B------:R-:W-:Y:S01]  /*7a90*/  FMUL R46, R46, R155.reuse ;  /* 0x0000009b2e2e7220 */ /* 0x080fe20000400000 */
[----:B------:R-:W-:Y:S01]  /*7aa0*/  ISETP.GT.AND P0, PT, R3, 0x19, PT ;  /* 0x000000190300780c */ /* 0x000fe20003f04270 */
[----:B------:R-:W-:Y:S01]  /*7ab0*/  @P4 STG.E.U16 desc[UR36][R4.64+0x20], R32 ;  /* 0x0000202004004986 */ /* 0x000fe2000c101524 */
[C---:B------:R-:W-:Y:S01]  /*7ac0*/  ISETP.GT.AND P4, PT, R0.reuse, RZ, P1 ;  /* 0x000000ff0000720c */ /* 0x040fe20000f84270 */
[-C--:B------:R-:W-:Y:S01]  /*7ad0*/  FMUL R47, R47, R155.reuse ;  /* 0x0000009b2f2f7220 */ /* 0x080fe20000400000 */
[----:B------:R-:W-:Y:S01]  /*7ae0*/  F2FP.BF16.F32.PACK_AB R34, RZ, R34 ;  /* 0x00000022ff22723e */ /* 0x000fe200000010ff */
[----:B------:R-:W-:Y:S01]  /*7af0*/  @P5 STG.E.U16 desc[UR36][R4.64+0x22], R33 ;  /* 0x0000222104005986 */ /* 0x000fe2000c101524 */
[----:B------:R-:W-:Y:S01]  /*7b00*/  ISETP.GT.AND P5, PT, R0, RZ, P0 ;  /* 0x000000ff0000720c */ /* 0x000fe200007a4270 */
[----:B------:R-:W-:Y:S01]  /*7b10*/  FMUL R48, R48, R155 ;  /* 0x0000009b30307220 */ /* 0x000fe20000400000 */
[----:B------:R-:W-:Y:S01]  /*7b20*/  F2FP.BF16.F32.PACK_AB R35, RZ, R35 ;  /* 0x00000023ff23723e */ /* 0x000fe200000010ff */
[----:B------:R-:W-:Y:S01]  /*7b30*/  @P2 STG.E.U16 desc[UR36][R6.64+0x20], R34 ;  /* 0x0000202206002986 */ /* 0x000fe2000c101524 */
[----:B------:R-:W-:Y:S01]  /*7b40*/  F2FP.BF16.F32.PACK_AB R36, RZ, R36 ;  /* 0x00000024ff24723e */ /* 0x000fe200000010ff */
[-C--:B------:R-:W-:Y:S01]  /*7b50*/  FMUL R49, R49, R155.reuse ;  /* 0x0000009b31317220 */ /* 0x080fe20000400000 */
[----:B------:R-:W-:Y:S01]  /*7b60*/  ISETP.GT.AND P2, PT, R0, 0x8, P1 ;  /* 0x000000080000780c */ /* 0x000fe20000f44270 */
[----:B------:R-:W-:Y:S01]  /*7b70*/  @P3 STG.E.U16 desc[UR36][R6.64+0x22], R35 ;  /* 0x0000222306003986 */ /* 0x000fe2000c101524 */
[----:B------:R-:W-:Y:S01]  /*7b80*/  ISETP.GT.AND P1, PT, R3, 0x20, PT ;  /* 0x000000200300780c */ /* 0x000fe20003f24270 */
[----:B------:R-:W-:Y:S01]  /*7b90*/  FMUL R50, R50, R155 ;  /* 0x0000009b32327220 */ /* 0x000fe20000400000 */
[----:B------:R-:W-:Y:S01]  /*7ba0*/  F2FP.BF16.F32.PACK_AB R37, RZ, R37 ;  /* 0x00000025ff25723e */ /* 0x000fe200000010ff */
[----:B------:R-:W-:Y:S01]  /*7bb0*/  @P4 STG.E.U16 desc[UR36][R4.64+0x30], R36 ;  /* 0x0000302404004986 */ /* 0x000fe2000c101524 */
[C---:B------:R-:W-:Y:S01]  /*7bc0*/  ISETP.GT.AND P3, PT, R0.reuse, 0x8, P0 ;  /* 0x000000080000780c */ /* 0x040fe20000764270 */
[-C--:B------:R-:W-:Y:S01]  /*7bd0*/  FMUL R51, R51, R155.reuse ;  /* 0x0000009b33337220 */ /* 0x080fe20000400000 */
[----:B------:R-:W-:Y:S01]  /*7be0*/  ISETP.GT.AND P0, PT, R3, 0x21, PT ;  /* 0x000000210300780c */ /* 0x000fe20003f04270 */
[----:B------:R-:W-:Y:S01]  /*7bf0*/  @P5 STG.E.U16 desc[UR36][R4.64+0x32], R37 ;  /* 0x0000322504005986 */ /* 0x000fe2000c101524 */
[----:B------:R-:W-:Y:S01]  /*7c00*/  ISETP.GT.AND P4, PT, R0, RZ, P1 ;  /* 0x000000ff0000720c */ /* 0x000fe20000f84270 */
[-C--:B------:R-:W-:Y:S01]  /*7c10*/  FMUL R52, R52, R155.reuse ;  /* 0x0000009b34347220 */ /* 0x080fe20000400000 */
[----:B------:R-:W-:Y:S01]  /*7c20*/  F2FP.BF16.F32.PACK_AB R38, RZ, R38 ;  /* 0x00000026ff26723e */ /* 0x000fe200000010ff */
[-C--:B------:R-:W-:Y:S01]  /*7c30*/  FMUL R53, R53, R155.reuse ;  /* 0x0000009b35357220 */ /* 0x080fe20000400000 */
        /* <DEDUP_REMOVED lines=325> */
[----:B------:R-:W-:Y:S01]  /*9090*/  FMUL R151, R151, R155 ;  /* 0x0000009b97977220 */ /* 0x000fe20000400000 */
[----:B------:R-:W-:Y:S01]  /*90a0*/  ISETP.GT.AND P2, PT, R0, 0x8, P1 ;  /* 0x000000080000780c */ /* 0x000fe20000f44270 */
[----:B------:R-:W-:Y:S01]  /*90b0*/  @P3 STG.E.U16 desc[UR36][R6.64+0x132], R103 ;  /* 0x0001326706003986 */ /* 0x000fe2000c101524 */
[----:B------:R-:W-:-:S02]  /*90c0*/  ISETP.GT.AND P1, PT, R3, 0xa8, PT ;  /* 0x000000a80300780c */ /* 0x000fc40003f24270 */
[----:B------:R-:W-:Y:S01]  /*90d0*/  F2FP.BF16.F32.PACK_AB R105, RZ, R105 ;  /* 0x00000069ff69723e */ /* 0x000fe200000010ff */
[----:B------:R-:W-:Y:S01]  /*90e0*/  @P4 STG.E.U16 desc[UR36][R4.64+0x140], R104 ;  /* 0x0001406804004986 */ /* 0x000fe2000c101524 */
[C---:B------:R-:W-:Y:S02]  /*90f0*/  ISETP.GT.AND P3, PT, R0.reuse, 0x8, P0 ;  /* 0x000000080000780c */ /* 0x040fe40000764270 */
[----:B------:R-:W-:Y:S01]  /*9100*/  ISETP.GT.AND P0, PT, R3, 0xa9, PT ;  /* 0x000000a90300780c */ /* 0x000fe20003f04270 */
[----:B------:R-:W-:Y:S01]  /*9110*/  @P5 STG.E.U16 desc[UR36][R4.64+0x142], R105 ;  /* 0x0001426904005986 */ /* 0x000fe2000c101524 */
[C---:B------:R-:W-:Y:S02]  /*9120*/  ISETP.GT.AND P4, PT, R0.reuse, RZ, P1 ;  /* 0x000000ff0000720c */ /* 0x040fe40000f84270 */
[----:B------:R-:W-:Y:S02]  /*9130*/  F2FP.BF16.F32.PACK_AB R106, RZ, R106 ;  /* 0x0000006aff6a723e */ /* 0x000fe400000010ff */
[----:B------:R-:W-:-:S02]  /*9140*/  ISETP.GT.AND P5, PT, R0, RZ, P0 ;  /* 0x000000ff0000720c */ /* 0x000fc400007a4270 */
[----:B------:R-:W-:Y:S01]  /*9150*/  F2FP.BF16.F32.PACK_AB R107, RZ, R107 ;  /* 0x0000006bff6b723e */ /* 0x000fe200000010ff */
[----:B------:R-:W-:Y:S01]  /*9160*/  @P2 STG.E.U16 desc[UR36][R6.64+0x140], R106 ;  /* 0x0001406a06002986 */ /* 0x000fe2000c101524 */
[----:B------:R-:W-:Y:S02]  /*9170*/  F2FP.BF16.F32.PACK_AB R108, RZ, R108 ;  /* 0x0000006cff6c723e */ /* 0x000fe400000010ff */
[C---:B------:R-:W-:Y:S01]  /*9180*/  ISETP.GT.AND P2, PT, R0.reuse, 0x8, P1 ;  /* 0x000000080000780c */ /* 0x040fe20000f44270 */
[----:B------:R-:W-:Y:S01]  /*9190*/  @P3 STG.E.U16 desc[UR36][R6.64+0x142], R107 ;  /* 0x0001426b06003986 */ /* 0x000fe2000c101524 */
[----:B------:R-:W-:Y:S02]  /*91a0*/  ISETP.GT.AND P1, PT, R3, 0xb0, PT ;  /* 0x000000b00300780c */ /* 0x000fe40003f24270 */
[----:B------:R-:W-:Y:S01]  /*91b0*/  F2FP.BF16.F32.PACK_AB R109, RZ, R109 ;  /* 0x0000006dff6d723e */ /* 0x000fe200000010ff */
[----:B------:R-:W-:Y:S01]  /*91c0*/  @P4 STG.E.U16 desc[UR36][R4.64+0x150], R108 ;  /* 0x0001506c04004986 */ /* 0x000fe2000c101524 */
[----:B------:R-:W-:-:S02]  /*91d0*/  ISETP.GT.AND P3, PT, R0, 0x8, P0 ;  /* 0x000000080000780c */ /* 0x000fc40000764270 */
[----:B------:R-:W-:Y:S01]  /*91e0*/  ISETP.GT.AND P0, PT, R3, 0xb1, PT ;  /* 0x000000b10300780c */ /* 0x000fe20003f04270 */
[----:B------:R-:W-:Y:S01]  /*91f0*/  @P5 STG.E.U16 desc[UR36][R4.64+0x152], R109 ;  /* 0x0001526d04005986 */ /* 0x000fe2000c101524 */
[C---:B------:R-:W-:Y:S02]  /*9200*/  ISETP.GT.AND P4, PT, R0.reuse, RZ, P1 ;  /* 0x000000ff0000720c */ /* 0x040fe40000f84270 */
[----:B------:R-:W-:Y:S02]  /*9210*/  F2FP.BF16.F32.PACK_AB R110, RZ, R110 ;  /* 0x0000006eff6e723e */ /* 0x000fe400000010ff */
[----:B------:R-:W-:Y:S02]  /*9220*/  ISETP.GT.AND P5, PT, R0, RZ, P0 ;  /* 0x000000ff0000720c */ /* 0x000fe400007a4270 */
[----:B------:R-:W-:Y:S01]  /*9230*/  F2FP.BF16.F32.PACK_AB R111, RZ, R111 ;  /* 0x0000006fff6f723e */ /* 0x000fe200000010ff */
[----:B------:R-:W-:Y:S01]  /*9240*/  @P2 STG.E.U16 desc[UR36][R6.64+0x150], R110 ;  /* 0x0001506e06002986 */ /* 0x000fe2000c101524 */
[----:B------:R-:W-:-:S02]  /*9250*/  F2FP.BF16.F32.PACK_AB R112, RZ, R112 ;  /* 0x00000070ff70723e */ /* 0x000fc400000010ff */
[C---:B------:R-:W-:Y:S01]  /*9260*/  ISETP.GT.AND P2, PT, R0.reuse, 0x8, P1 ;  /* 0x000000080000780c */ /* 0x040fe20000f44270 */
[----:B------:R-:W-:Y:S01]  /*9270*/  @P3 STG.E.U16 desc[UR36][R6.64+0x152], R111 ;  /* 0x0001526f06003986 */ /* 0x000fe2000c101524 */
[C---:B------:R-:W-:Y:S02]  /*9280*/  ISETP.GT.AND P1, PT, R3.reuse, 0xb8, PT ;  /* 0x000000b80300780c */ /* 0x040fe40003f24270 */
[----:B------:R-:W-:Y:S01]  /*9290*/  F2FP.BF16.F32.PACK_AB R113, RZ, R113 ;  /* 0x00000071ff71723e */ /* 0x000fe200000010ff */
[----:B------:R-:W-:Y:S01]  /*92a0*/  @P4 STG.E.U16 desc[UR36][R4.64+0x160], R112 ;  /* 0x0001607004004986 */ /* 0x000fe2000c101524 */
[C---:B------:R-:W-:Y:S02]  /*92b0*/  ISETP.GT.AND P3, PT, R0.reuse, 0x8, P0 ;  /* 0x000000080000780c */ /* 0x040fe40000764270 */
[----:B------:R-:W-:Y:S01]  /*92c0*/  ISETP.GT.AND P0, PT, R3, 0xb9, PT ;  /* 0x000000b90300780c */ /* 0x000fe20003f04270 */
[----:B------:R-:W-:Y:S01]  /*92d0*/  @P5 STG.E.U16 desc[UR36][R4.64+0x162], R113 ;  /* 0x0001627104005986 */ /* 0x000fe2000c101524 */
[----:B------:R-:W-:-:S02]  /*92e0*/  ISETP.GT.AND P4, PT, R0, RZ, P1 ;  /* 0x000000ff0000720c */ /* 0x000fc40000f84270 */
[----:B------:R-:W-:Y:S02]  /*92f0*/  F2FP.BF16.F32.PACK_AB R114, RZ, R114 ;  /* 0x00000072ff72723e */ /* 0x000fe400000010ff */
[C---:B------:R-:W-:Y:S02]  /*9300*/  ISETP.GT.AND P5, PT, R0.reuse, RZ, P0 ;  /* 0x000000ff0000720c */ /* 0x040fe400007a4270 */
[----:B------:R-:W-:Y:S01]  /*9310*/  F2FP.BF16.F32.PACK_AB R115, RZ, R115 ;  /* 0x00000073ff73723e */ /* 0x000fe200000010ff */
[----:B------:R-:W-:Y:S01]  /*9320*/  @P2 STG.E.U16 desc[UR36][R6.64+0x160], R114 ;  /* 0x0001607206002986 */ /* 0x000fe2000c101524 */
[----:B------:R-:W-:Y:S02]  /*9330*/  F2FP.BF16.F32.PACK_AB R116, RZ, R116 ;  /* 0x00000074ff74723e */ /* 0x000fe400000010ff */
        /* <DEDUP_REMOVED lines=65> */
[----:B------:R-:W-:Y:S02]  /*9750*/  ISETP.GT.AND P5, PT, R0, RZ, P0 ;  /* 0x000000ff0000720c */ /* 0x000fe400007a4270 */
[----:B------:R-:W-:Y:S02]  /*9760*/  F2FP.BF16.F32.PACK_AB R134, RZ, R134 ;  /* 0x00000086ff86723e */ /* 0x000fe400000010ff */
[----:B------:R-:W-:Y:S02]  /*9770*/  F2FP.BF16.F32.PACK_AB R135, RZ, R135 ;  /* 0x00000087ff87723e */ /* 0x000fe400000010ff */
[----:B------:R-:W-:Y:S01]  /*9780*/  F2FP.BF16.F32.PACK_AB R136, RZ, R136 ;  /* 0x00000088ff88723e */ /* 0x000fe200000010ff */
[----:B------:R-:W-:Y:S01]  /*9790*/  @P2 STG.E.U16 desc[UR36][R6.64+0x1b0], R134 ;  /* 0x0001b08606002986 */ /* 0x000fe2000c101524 */
[----:B------:R-:W-:-:S02]  /*97a0*/  F2FP.BF16.F32.PACK_AB R137, RZ, R137 ;  /* 0x00000089ff89723e */ /* 0x000fc400000010ff */
[C---:B------:R-:W-:Y:S01]  /*97b0*/  ISETP.GT.AND P1, PT, R0.reuse, 0x8, P1 ;  /* 0x000000080000780c */ /* 0x040fe20000f24270 */
[----:B------:R-:W-:Y:S01]  /*97c0*/  @P3 STG.E.U16 desc[UR36][R6.64+0x1b2], R135 ;  /* 0x0001b28706003986 */ /* 0x000fe2000c101524 */
[C---:B------:R-:W-:Y:S02]  /*97d0*/  ISETP.GT.AND P2, PT, R0.reuse, 0x8, P0 ;  /* 0x000000080000780c */ /* 0x040fe40000744270 */
[C---:B------:R-:W-:Y:S01]  /*97e0*/  ISETP.GT.AND P0, PT, R3.reuse, 0xe9, PT ;  /* 0x000000e90300780c */ /* 0x040fe20003f04270 */
[----:B------:R-:W-:Y:S01]  /*97f0*/  @P4 STG.E.U16 desc[UR36][R4.64+0x1c0], R136 ;  /* 0x0001c08804004986 */ /* 0x000fe2000c101524 */
[----:B------:R-:W-:Y:S02]  /*9800*/  ISETP.GT.AND P4, PT, R3, 0xe8, PT ;  /* 0x000000e80300780c */ /* 0x000fe40003f84270 */
[----:B------:R-:W-:Y:S01]  /*9810*/  F2FP.BF16.F32.PACK_AB R138, RZ, R138 ;  /* 0x0000008aff8a723e */ /* 0x000fe200000010ff */
[----:B------:R-:W-:Y:S01]  /*9820*/  @P5 STG.E.U16 desc[UR36][R4.64+0x1c2], R137 ;  /* 0x0001c28904005986 */ /* 0x000fe2000c101524 */
[----:B------:R-:W-:-:S02]  /*9830*/  ISETP.GT.AND P5, PT, R0, RZ, P4 ;  /* 0x000000ff0000720c */ /* 0x000fc400027a4270 */
[----:B------:R-:W-:Y:S01]  /*9840*/  F2FP.BF16.F32.PACK_AB R139, RZ, R139 ;  /* 0x0000008bff8b723e */ /* 0x000fe200000010ff */
[----:B------:R-:W-:Y:S01]  /*9850*/  @P1 STG.E.U16 desc[UR36][R6.64+0x1c0], R138 ;  /* 0x0001c08a06001986 */ /* 0x000fe2000c101524 */
[----:B------:R-:W-:Y:S02]  /*9860*/  F2FP.BF16.F32.PACK_AB R140, RZ, R140 ;  /* 0x0000008cff8c723e */ /* 0x000fe400000010ff */
[C---:B------:R-:W-:Y:S01]  /*9870*/  ISETP.GT.AND P3, PT, R0.reuse, RZ, P0 ;  /* 0x000000ff0000720c */ /* 0x040fe20000764270 */
[----:B------:R-:W-:Y:S01]  /*9880*/  @P2 STG.E.U16 desc[UR36][R6.64+0x1c2], R139 ;  /* 0x0001c28b06002986 */ /* 0x000fe2000c101524 */
[C---:B------:R-:W-:Y:S02]  /*9890*/  ISETP.GT.AND P4, PT, R0.reuse, 0x8, P4 ;  /* 0x000000080000780c */ /* 0x040fe40002784270 */
[----:B------:R-:W-:Y:S02]  /*98a0*/  F2FP.BF16.F32.PACK_AB R141, RZ, R141 ;  /* 0x0000008dff8d723e */ /* 0x000fe400000010ff */
[----:B------:R-:W-:Y:S01]  /*98b0*/  F2FP.BF16.F32.PACK_AB R142, RZ, R142 ;  /* 0x0000008eff8e723e */ /* 0x000fe200000010ff */
[----:B------:R-:W-:Y:S01]  /*98c0*/  @P5 STG.E.U16 desc[UR36][R4.64+0x1d0], R140 ;  /* 0x0001d08c04005986 */ /* 0x000fe2000c101524 */
[----:B------:R-:W-:-:S02]  /*98d0*/  ISETP.GT.AND P5, PT, R0, 0x8, P0 ;  /* 0x000000080000780c */ /* 0x000fc400007a4270 */
[----:B------:R-:W-:Y:S02]  /*98e0*/  F2FP.BF16.F32.PACK_AB R143, RZ, R143 ;  /* 0x0000008fff8f723e */ /* 0x000fe400000010ff */
[C---:B------:R-:W-:Y:S01]  /*98f0*/  ISETP.GT.AND P0, PT, R3.reuse, 0xf1, PT ;  /* 0x000000f10300780c */ /* 0x040fe20003f04270 */
[----:B------:R-:W-:Y:S01]  /*9900*/  @P3 STG.E.U16 desc[UR36][R4.64+0x1d2], R141 ;  /* 0x0001d28d04003986 */ /* 0x000fe2000c101524 */
[----:B------:R-:W-:Y:S02]  /*9910*/  ISETP.GT.AND P3, PT, R3, 0xf0, PT ;  /* 0x000000f00300780c */ /* 0x000fe40003f64270 */
[----:B------:R-:W-:Y:S01]  /*9920*/  F2FP.BF16.F32.PACK_AB R144, RZ, R144 ;  /* 0x00000090ff90723e */ /* 0x000fe200000010ff */
[----:B------:R-:W-:Y:S01]  /*9930*/  @P4 STG.E.U16 desc[UR36][R6.64+0x1d0], R142 ;  /* 0x0001d08e06004986 */ /* 0x000fe2000c101524 */
[C---:B------:R-:W-:Y:S02]  /*9940*/  ISETP.GT.AND P4, PT, R0.reuse, RZ, P3 ;  /* 0x000000ff0000720c */ /* 0x040fe40001f84270 */
[----:B------:R-:W-:Y:S01]  /*9950*/  F2FP.BF16.F32.PACK_AB R145, RZ, R145 ;  /* 0x00000091ff91723e */ /* 0x000fe200000010ff */
[----:B------:R-:W-:Y:S01]  /*9960*/  @P5 STG.E.U16 desc[UR36][R6.64+0x1d2], R143 ;  /* 0x0001d28f06005986 */ /* 0x000fe2000c101524 */
[----:B------:R-:W-:-:S02]  /*9970*/  ISETP.GT.AND P5, PT, R0, RZ, P0 ;  /* 0x000000ff0000720c */ /* 0x000fc400007a4270 */
[C---:B------:R-:W-:Y:S02]  /*9980*/  ISETP.GT.AND P2, PT, R3.reuse, 0xf8, PT ;  /* 0x000000f80300780c */ /* 0x040fe40003f44270 */
[----:B------:R-:W-:Y:S02]  /*9990*/  ISETP.GT.AND P1, PT, R3, 0xf9, PT ;  /* 0x000000f90300780c */ /* 0x000fe40003f24270 */
[C---:B------:R-:W-:Y:S02]  /*99a0*/  ISETP.GT.AND P3, PT, R0.reuse, 0x8, P3 ;  /* 0x000000080000780c */ /* 0x040fe40001f64270 */
[C---:B------:R-:W-:Y:S01]  /*99b0*/  ISETP.GT.AND P0, PT, R0.reuse, 0x8, P0 ;  /* 0x000000080000780c */ /* 0x040fe20000704270 */
[----:B------:R-:W-:Y:S01]  /*99c0*/  @P4 STG.E.U16 desc[UR36][R4.64+0x1e0], R144 ;  /* 0x0001e09004004986 */ /* 0x000fe2000c101524 */
[C---:B------:R-:W-:Y:S02]  /*99d0*/  ISETP.GT.AND P4, PT, R0.reuse, RZ, P1 ;  /* 0x000000ff0000720c */ /* 0x040fe40000f84270 */
[----:B------:R-:W-:Y:S01]  /*99e0*/  F2FP.BF16.F32.PACK_AB R146, RZ, R146 ;  /* 0x00000092ff92723e */ /* 0x000fe200000010ff */
[----:B------:R-:W-:Y:S01]  /*99f0*/  @P5 STG.E.U16 desc[UR36][R4.64+0x1e2], R145 ;  /* 0x0001e29104005986 */ /* 0x000fe2000c101524 */
[----:B------:R-:W-:-:S02]  /*9a00*/  ISETP.GT.AND P5, PT, R0, RZ, P2 ;  /* 0x000000ff0000720c */ /* 0x000fc400017a4270 */
[C---:B------:R-:W-:Y:S02]  /*9a10*/  ISETP.GT.AND P2, PT, R0.reuse, 0x8, P2 ;  /* 0x000000080000780c */ /* 0x040fe40001744270 */
[----:B------:R-:W-:Y:S01]  /*9a20*/  F2FP.BF16.F32.PACK_AB R147, RZ, R147 ;  /* 0x00000093ff93723e */ /* 0x000fe200000010ff */
[----:B------:R-:W-:Y:S01]  /*9a30*/  @P3 STG.E.U16 desc[UR36][R6.64+0x1e0], R146 ;  /* 0x0001e09206003986 */ /* 0x000fe2000c101524 */
[----:B------:R-:W-:Y:S02]  /*9a40*/  ISETP.GT.AND P1, PT, R0, 0x8, P1 ;  /* 0x000000080000780c */ /* 0x000fe40000f24270 */
[----:B------:R-:W-:Y:S01]  /*9a50*/  F2FP.BF16.F32.PACK_AB R148, RZ, R148 ;  /* 0x00000094ff94723e */ /* 0x000fe200000010ff */
[----:B------:R-:W-:Y:S01]  /*9a60*/  @P0 STG.E.U16 desc[UR36][R6.64+0x1e2], R147 ;  /* 0x0001e29306000986 */ /* 0x000fe2000c101524 */
[----:B------:R-:W-:Y:S02]  /*9a70*/  F2FP.BF16.F32.PACK_AB R149, RZ, R149 ;  /* 0x00000095ff95723e */ /* 0x000fe400000010ff */
[----:B------:R-:W-:Y:S01]  /*9a80*/  F2FP.BF16.F32.PACK_AB R150, RZ, R150 ;  /* 0x00000096ff96723e */ /* 0x000fe200000010ff */
[----:B------:R-:W-:Y:S01]  /*9a90*/  @P5 STG.E.U16 desc[UR36][R4.64+0x1f0], R148 ;  /* 0x0001f09404005986 */ /* 0x000fe2000c101524 */
[----:B------:R-:W-:-:S03]  /*9aa0*/  F2FP.BF16.F32.PACK_AB R151, RZ, R151 ;  /* 0x00000097ff97723e */ /* 0x000fc600000010ff */
[----:B------:R0:W-:Y:S02]  /*9ab0*/  @P4 STG.E.U16 desc[UR36][R4.64+0x1f2], R149 ;  /* 0x0001f29504004986 */ /* 0x0001e4000c101524 */
[----:B0-----:R-:W-:Y:S02]  /*9ac0*/  @P2 IMAD.MOV.U32 R4, RZ, RZ, R6 ;  /* 0x000000ffff042224 */ /* 0x001fe400078e0006 */
[----:B------:R-:W-:-:S05]  /*9ad0*/  @P2 IMAD.MOV.U32 R5, RZ, RZ, R7 ;  /* 0x000000ffff052224 */ /* 0x000fca00078e0007 */
[----:B------:R0:W-:Y:S04]  /*9ae0*/  @P2 STG.E.U16 desc[UR36][R4.64+0x1f0], R150 ;  /* 0x0001f09604002986 */ /* 0x0001e8000c101524 */
[----:B------:R0:W-:Y:S02]  /*9af0*/  @P1 STG.E.U16 desc[UR36][R6.64+0x1f2], R151 ;  /* 0x0001f29706001986 */ /* 0x0001e4000c101524 */
.L_x_289:
[----:B------:R-:W-:Y:S05]  /*9b00*/  BSYNC B0 ;  /* 0x0000000000007941 */ /* 0x000fea0003800000 */
.L_x_35:
[----:B------:R-:W-:Y:S01]  /*9b10*/  ULDC UR4, c[0x0][0xc] ;  /* 0x0000030000047ab9 */ /* 0x000fe20000000800 */
[----:B------:R-:W-:Y:S01]  /*9b20*/  ULDC UR5, c[0x0][0x10] ;  /* 0x0000040000057ab9 */ /* 0x000fe20000000800 */
[----:B0-----:R-:W0:Y:S01]  /*9b30*/  LDC R3, c[0x0][0x14] ;  /* 0x00000500ff037b82 */ /* 0x001e220000000800 */
[----:B------:R-:W-:Y:S01]  /*9b40*/  UIMAD.WIDE.U32 UR4, UR4, UR5, URZ ;  /* 0x00000005040472a5 */ /* 0x000fe2000f8e003f */
[----:B------:R-:W-:Y:S01]  /*9b50*/  PRMT R0, RZ, 0x7610, R0 ;  /* 0x00007610ff007816 */ /* 0x000fe20000000000 */
[----:B------:R-:W-:Y:S02]  /*9b60*/  IMAD.MOV.U32 R153, RZ, RZ, -0x1 ;  /* 0xffffffffff997424 */ /* 0x000fe400078e00ff */
[----:B------:R-:W-:Y:S02]  /*9b70*/  IMAD.MOV.U32 R23, RZ, RZ, -0x1 ;  /* 0xffffffffff177424 */ /* 0x000fe400078e00ff */
[----:B0-----:R-:W-:-:S04]  /*9b80*/  IMAD.WIDE.U32 R16, R3, UR4, R16 ;  /* 0x0000000403107c25 */ /* 0x001fc8000f8e0010 */
[----:B------:R-:W-:Y:S01]  /*9b90*/  IMAD R3, R3, UR5, RZ ;  /* 0x0000000503037c24 */ /* 0x000fe2000f8e02ff */
[----:B------:R-:W-:Y:S02]  /*9ba0*/  ULDC.64 UR4, c[0x0][0x650] ;  /* 0x0001940000047ab9 */ /* 0x000fe40000000a00 */
[----:B------:R-:W-:Y:S01]  /*9bb0*/  ISETP.GE.U32.AND P0, PT, R16, UR4, PT ;  /* 0x0000000410007c0c */ /* 0x000fe2000bf06070 */
[----:B------:R-:W-:-:S05]  /*9bc0*/  IMAD.IADD R17, R17, 0x1, R3 ;  /* 0x0000000111117824 */ /* 0x000fca00078e0203 */
[----:B------:R-:W-:-:S13]  /*9bd0*/  ISETP.GE.U32.AND.EX P0, PT, R17, UR5, PT, P0 ;  /* 0x0000000511007c0c */ /* 0x000fda000bf06100 */
[----:B------:R-:W-:Y:S05]  /*9be0*/  @P0 BRA `(.L_x_290) ;  /* 0x0000000400640947 */ /* 0x000fea0003800000 */
[----:B------:R-:W0:Y:S01]  /*9bf0*/  S2R R12, SR_CTAID.X ;  /* 0x00000000000c7919 */ /* 0x000e220000002500 */
[----:B------:R-:W0:Y:S01]  /*9c00*/  LDC.64 R10, c[0x0][0x628] ;  /* 0x00018a00ff0a7b82 */ /* 0x000e220000000a00 */
[----:B------:R-:W-:Y:S01]  /*9c10*/  ULDC UR4, c[0x0][0x150] ;  /* 0x0000540000047ab9 */ /* 0x000fe20000000800 */
[----:B-1234-:R-:W-:Y:S01]  /*9c20*/  IMAD.MOV.U32 R8, RZ, RZ, R16 ;  /* 0x000000ffff087224 */ /* 0x01efe200078e0010 */
[----:B-----5:R-:W1:Y:S01]  /*9c30*/  S2R R24, SR_CTAID.Y ;  /* 0x0000000000187919 */ /* 0x020e620000002600 */
[----:B------:R-:W-:-:S04]  /*9c40*/  IMAD.MOV.U32 R9, RZ, RZ, R17 ;  /* 0x000000ffff097224 */ /* 0x000fc800078e0011 */
[----:B------:R-:W2:Y:S08]  /*9c50*/  LDC R21, c[0x0][0x144] ;  /* 0x00005100ff157b82 */ /* 0x000eb00000000800 */
[----:B------:R-:W3:Y:S08]  /*9c60*/  LDC R0, c[0x0][0x630] ;  /* 0x00018c00ff007b82 */ /* 0x000ef00000000800 */
[----:B------:R-:W4:Y:S01]  /*9c70*/  LDC.64 R14, c[0x0][0x620] ;  /* 0x00018800ff0e7b82 */ /* 0x000f220000000a00 */
[----:B0-----:R-:W-:-:S04]  /*9c80*/  ISETP.NE.U32.AND P0, PT, R10, RZ, PT ;  /* 0x000000ff0a00720c */ /* 0x001fc80003f05070 */
[----:B------:R-:W-:Y:S02]  /*9c90*/  ISETP.NE.AND.EX P0, PT, R11, RZ, PT, P0 ;  /* 0x000000ff0b00720c */ /* 0x000fe40003f05300 */
[----:B------:R-:W-:-:S05]  /*9ca0*/  I2FP.F32.U32 R3, R12 ;  /* 0x0000000c00037245 */ /* 0x000fca0000201000 */
[----:B------:R-:W-:-:S04]  /*9cb0*/  FMUL R3, R3, UR4 ;  /* 0x0000000403037c20 */ /* 0x000fc80008400000 */
[----:B------:R0:W0:Y:S02]  /*9cc0*/  F2I.U32.TRUNC.NTZ R20, R3 ;  /* 0x0000000300147305 */ /* 0x000024000020f000 */
[----:B-123--:R-:W-:Y:S05]  /*9cd0*/  @!P0 BRA `(.L_x_291) ;  /* 0x0000000000288947 */ /* 0x00efea0003800000 */
[----:B0-----:R-:W0:Y:S02]  /*9ce0*/  LDC R3, c[0x0][0x634] ;  /* 0x00018d00ff037b82 */ /* 0x001e240000000800 */
        /* <DEDUP_REMOVED lines=9> */
.L_x_291:
[----:B------:R-:W1:Y:S01]  /*9d80*/  LDC.64 R28, c[0x0][0x640] ;  /* 0x00019000ff1c7b82 */ /* 0x000e620000000a00 */
[-CC-:B------:R-:W-:Y:S01]  /*9d90*/  SHF.R.U64 R23, R8, R0.reuse, R9.reuse ;  /* 0x0000000008177219 */ /* 0x180fe20000001209 */
[----:B0-----:R-:W-:Y:S01]  /*9da0*/  IMAD.MOV R20, RZ, RZ, -R20 ;  /* 0x000000ffff147224 */ /* 0x001fe200078e0a14 */
[----:B------:R-:W-:Y:S01]  /*9db0*/  SHF.R.U32.HI R0, RZ, R0, R9 ;  /* 0x00000000ff007219 */ /* 0x000fe20000011609 */
[----:B------:R-:W-:Y:S01]  /*9dc0*/  ULDC UR4, c[0x0][0x154] ;  /* 0x0000550000047ab9 */ /* 0x000fe20000000800 */
[----:B------:R-:W-:Y:S01]  /*9dd0*/  IADD3 R3, P0, RZ, -R23, RZ ;  /* 0x80000017ff037210 */ /* 0x000fe20007f1e0ff */
[----:B------:R-:W-:Y:S02]  /*9de0*/  IMAD R21, R21, R20, R12 ;  /* 0x0000001415157224 */ /* 0x000fe400078e020c */
[----:B------:R-:W0:Y:S01]  /*9df0*/  LDC R6, c[0x0][0x618] ;  /* 0x00018600ff067b82 */ /* 0x000e220000000800 */
[----:B------:R-:W-:Y:S02]  /*9e00*/  IMAD.MOV.U32 R7, RZ, RZ, 0x1 ;  /* 0x00000001ff077424 */ /* 0x000fe400078e00ff */
[----:B------:R-:W-:-:S04]  /*9e10*/  IMAD.X R5, RZ, RZ, ~R0, P0 ;  /* 0x000000ffff057224 */ /* 0x000fc800000e0e00 */
[-C--:B----4-:R-:W-:Y:S01]  /*9e20*/  IMAD R0, R5, R14.reuse, RZ ;  /* 0x0000000e05007224 */ /* 0x090fe200078e02ff */
[----:B------:R-:W2:Y:S01]  /*9e30*/  LDC R8, c[0x0][0x608] ;  /* 0x00018200ff087b82 */ /* 0x000ea20000000800 */
[----:B------:R-:W-:-:S04]  /*9e40*/  IMAD.WIDE.U32 R4, R3, R14, R16 ;  /* 0x0000000e03047225 */ /* 0x000fc800078e0010 */
[----:B------:R-:W-:Y:S01]  /*9e50*/  IMAD R3, R3, R15, R0 ;  /* 0x0000000f03037224 */ /* 0x000fe200078e0200 */
[----:B------:R-:W-:Y:S02]  /*9e60*/  I2FP.F32.U32 R0, R24 ;  /* 0x0000001800007245 */ /* 0x000fe40000201000 */
[----:B------:R-:W3:Y:S01]  /*9e70*/  LDC R26, c[0x0][0x658] ;  /* 0x00019600ff1a7b82 */ /* 0x000ee20000000800 */
[----:B------:R-:W-:Y:S01]  /*9e80*/  IMAD.IADD R3, R5, 0x1, R3 ;  /* 0x0000000105037824 */ /* 0x000fe200078e0203 */
[----:B-1----:R-:W-:Y:S01]  /*9e90*/  ISETP.NE.U32.AND P0, PT, R28, RZ, PT ;  /* 0x000000ff1c00720c */ /* 0x002fe20003f05070 */
[----:B------:R-:W-:Y:S01]  /*9ea0*/  FMUL R0, R0, UR4 ;  /* 0x0000000400007c20 */ /* 0x000fe20008400000 */
[----:B------:R-:W-:Y:S02]  /*9eb0*/  IMAD.MOV.U32 R5, RZ, RZ, -0x1 ;  /* 0xffffffffff057424 */ /* 0x000fe400078e00ff */
[----:B------:R-:W-:Y:S01]  /*9ec0*/  ISETP.NE.AND.EX P0, PT, R29, RZ, PT, P0 ;  /* 0x000000ff1d00720c */ /* 0x000fe20003f05300 */
[----:B------:R1:W4:Y:S01]  /*9ed0*/  F2I.U32.TRUNC.NTZ R13, R0 ;  /* 0x00000000000d7305 */ /* 0x000322000020f000 */
[----:B------:R-:W1:Y:S01]  /*9ee0*/  LDC R15, c[0x0][0x148] ;  /* 0x00005200ff0f7b82 */ /* 0x000e620000000800 */
[----:B0-----:R-:W-:-:S02]  /*9ef0*/  SHF.R.U64 R12, R4, R6, R3 ;  /* 0x00000006040c7219 */ /* 0x001fc40000001203 */
[----:B------:R-:W-:-:S05]  /*9f00*/  SHF.R.U32.HI R3, RZ, R6, R3 ;  /* 0x00000006ff037219 */ /* 0x000fca0000011603 */
[----:B------:R-:W0:Y:S01]  /*9f10*/  LDC R20, c[0x0][0x600] ;  /* 0x00018000ff147b82 */ /* 0x000e220000000800 */
[-CC-:B--2---:R-:W-:Y:S02]  /*9f20*/  SHF.R.U64 R10, R12, R8.reuse, R3.reuse ;  /* 0x000000080c0a7219 */ /* 0x184fe40000001203 */
[----:B------:R-:W-:-:S05]  /*9f30*/  SHF.R.U32.HI R3, RZ, R8, R3 ;  /* 0x00000008ff037219 */ /* 0x000fca0000011603 */
[----:B------:R-:W2:Y:S01]  /*9f40*/  LDC R27, c[0x0][0x648] ;  /* 0x00019200ff1b7b82 */ /* 0x000ea20000000800 */
[-C--:B---3--:R-:W-:Y:S02]  /*9f50*/  SHF.L.U32 R4, R5, R26.reuse, RZ ;  /* 0x0000001a05047219 */ /* 0x088fe400000006ff */
[--C-:B------:R-:W-:Y:S02]  /*9f60*/  SHF.R.U64 R14, R10, R26, R3.reuse ;  /* 0x0000001a0a0e7219 */ /* 0x100fe40000001203 */
[----:B------:R-:W-:Y:S02]  /*9f70*/  LOP3.LUT R25, RZ, R4, RZ, 0x33, !PT ;  /* 0x00000004ff197212 */ /* 0x000fe400078e33ff */
[-C--:B------:R-:W-:Y:S01]  /*9f80*/  SHF.R.U32.HI R5, RZ, R26.reuse, R3 ;  /* 0x0000001aff057219 */ /* 0x080fe20000011603 */
[----:B------:R-:W3:Y:S01]  /*9f90*/  LDC R30, c[0x0][0x638] ;  /* 0x00018e00ff1e7b82 */ /* 0x000ee20000000800 */
[----:B------:R-:W-:Y:S01]  /*9fa0*/  SHF.L.U32 R154, R7, R26, RZ ;  /* 0x0000001a079a7219 */ /* 0x000fe200000006ff */
[----:B------:R-:W-:-:S06]  /*9fb0*/  IMAD.MOV.U32 R4, RZ, RZ, R14 ;  /* 0x000000ffff047224 */ /* 0x000fcc00078e000e */
[----:B------:R-:W0:Y:S01]  /*9fc0*/  LDC R31, c[0x0][0x610] ;  /* 0x00018400ff1f7b82 */ /* 0x000e220000000800 */
[----:B----4-:R-:W-:Y:S05]  /*9fd0*/  @!P0 BRA `(.L_x_292) ;  /* 0x0000000000288947 */ /* 0x010fea0003800000 */
        /* <DEDUP_REMOVED lines=10> */
.L_x_292:
[----:B------:R-:W-:Y:S01]  /*a080*/  ISETP.NE.AND P0, PT, R2, 0x1, PT ;  /* 0x000000010200780c */ /* 0x000fe20003f05270 */
[----:B0-----:R-:W-:Y:S01]  /*a090*/  VIADD R7, R20, 0xffffffff ;  /* 0xffffffff14077836 */ /* 0x001fe20000000000 */
[----:B-12---:R-:W-:Y:S01]  /*a0a0*/  SHF.R.U64 R0, R4, R27, R5 ;  /* 0x0000001b04007219 */ /* 0x006fe20000001205 */
[----:B------:R-:W-:Y:S01]  /*a0b0*/  IMAD.MOV R13, RZ, RZ, -R13 ;  /* 0x000000ffff0d7224 */ /* 0x000fe200078e0a0d */
[----:B------:R-:W-:Y:S01]  /*a0c0*/  LOP3.LUT R5, R10, R25, RZ, 0xc0, !PT ;  /* 0x000000190a057212 */ /* 0x000fe200078ec0ff */
[----:B------:R-:W-:Y:S02]  /*a0d0*/  IMAD.MOV.U32 R4, RZ, RZ, 0x1 ;  /* 0x00000001ff047424 */ /* 0x000fe400078e00ff */
[----:B------:R-:W-:Y:S02]  /*a0e0*/  IMAD.MOV R3, RZ, RZ, -R0 ;  /* 0x000000ffff037224 */ /* 0x000fe400078e0a00 */
[----:B------:R-:W-:Y:S01]  /*a0f0*/  IMAD R154, R154, R0, R5 ;  /* 0x000000009a9a7224 */ /* 0x000fe200078e0205 */
[----:B------:R-:W-:Y:S01]  /*a100*/  LOP3.LUT R5, R12, R7, RZ, 0xc0, !PT ;  /* 0x000000070c057212 */ /* 0x000fe200078ec0ff */
[----:B---3--:R-:W-:-:S02]  /*a110*/  IMAD R0, R3, R30, R14 ;  /* 0x0000001e03007224 */ /* 0x008fc400078e020e */
[----:B------:R-:W-:Y:S02]  /*a120*/  @P0 IMAD R21, R15, R13, R24 ;  /* 0x0000000d0f150224 */ /* 0x000fe400078e0218 */
[----:B------:R-:W-:Y:S01]  /*a130*/  IMAD R3, R0, R20, R5 ;  /* 0x0000001400037224 */ /* 0x000fe200078e0205 */
[----:B------:R-:W-:Y:S01]  /*a140*/  PRMT R0, R4, 0x7610, R0 ;  /* 0x0000761004007816 */ /* 0x000fe20000000000 */
[----:B------:R-:W-:-:S05]  /*a150*/  IMAD R154, R154, R31, R21 ;  /* 0x0000001f9a9a7224 */ /* 0x000fca00078e0215 */
[----:B------:R-:W-:Y:S02]  /*a160*/  SEL R153, R3, R154, !P0 ;  /* 0x0000009a03997207 */ /* 0x000fe40004000000 */
[----:B------:R-:W-:-:S07]  /*a170*/  SEL R154, R154, R3, !P0 ;  /* 0x000000039a9a7207 */ /* 0x000fce0004000000 */
.L_x_290:
[----:B------:R-:W-:-:S13]  /*a180*/  LOP3.LUT P0, RZ, R0, 0xff, RZ, 0xc0, !PT ;  /* 0x000000ff00ff7812 */ /* 0x000fda000780c0ff */
[----:B------:R-:W-:Y:S05]  /*a190*/  @P0 BRA `(.L_x_293) ;  /* 0xffffff7000540947 */ /* 0x000fea000383ffff */
[----:B------:R-:W-:Y:S05]  /*a1a0*/  EXIT ;  /* 0x000000000000794d */ /* 0x000fea0003800000 */
.L_x_8:
        /* <DEDUP_REMOVED lines=26> */
.L_x_295:
[----:B------:R-:W0:Y:S01]  /*a350*/  LDC.64 R28, c[0x0][0x640] ;  /* 0x00019000ff1c7b82 */ /* 0x000e220000000a00 */
[-CC-:B------:R-:W-:Y:S01]  /*a360*/  SHF.R.U64 R22, R12, R6.reuse, R13.reuse ;  /* 0x000000060c167219 */ /* 0x180fe2000000120d */
[----:B------:R-:W-:Y:S01]  /*a370*/  IMAD.MOV.U32 R30, RZ, RZ, 0x1 ;  /* 0x00000001ff1e7424 */ /* 0x000fe200078e00ff */
[----:B------:R-:W-:Y:S02]  /*a380*/  SHF.R.U32.HI R6, RZ, R6, R13 ;  /* 0x00000006ff067219 */ /* 0x000fe4000001160d */
        /* <DEDUP_REMOVED lines=8> */
[----:B------:R-:W-:Y:S01]  /*a410*/  IMAD.IADD R9, R9, 0x1, R11 ;  /* 0x0000000109097824 */ /* 0x000fe200078e020b */
[----:B0-----:R-:W-:-:S04]  /*a420*/  ISETP.NE.U32.AND P0, PT, R28, RZ, PT ;  /* 0x000000ff1c00720c */ /* 0x001fc80003f05070 */
[----:B------:R-:W-:Y:S02]  /*a430*/  ISETP.NE.AND.EX P0, PT, R29, RZ, PT, P0 ;  /* 0x000000ff1d00720c */ /* 0x000fe40003f05300 */
[----:B------:R-:W0:Y:S01]  /*a440*/  LDC R20, c[0x0][0x600] ;  /* 0x00018000ff147b82 */ /* 0x000e220000000800 */
[-CC-:B-1----:R-:W-:Y:S01]  /*a450*/  SHF.R.U64 R14, R8, R10.reuse, R9.reuse ;  /* 0x0000000a080e7219 */ /* 0x182fe20000001209 */
[----:B------:R-:W-:Y:S01]  /*a460*/  IMAD.MOV.U32 R8, RZ, RZ, -0x1 ;  /* 0xffffffffff087424 */ /* 0x000fe200078e00ff */
[----:B------:R-:W-:-:S05]  /*a470*/  SHF.R.U32.HI R9, RZ, R10, R9 ;  /* 0x0000000aff097219 */ /* 0x000fca0000011609 */
[----:B------:R-:W1:Y:S01]  /*a480*/  LDC R24, c[0x0][0x648] ;  /* 0x00019200ff187b82 */ /* 0x000e620000000800 */
[-CC-:B--2---:R-:W-:Y:S02]  /*a490*/  SHF.R.U64 R23, R14, R12.reuse, R9.reuse ;  /* 0x0000000c0e177219 */ /* 0x184fe40000001209 */
[----:B------:R-:W-:-:S05]  /*a4a0*/  SHF.R.U32.HI R6, RZ, R12, R9 ;  /* 0x0000000cff067219 */ /* 0x000fca0000011609 */
[----:B------:R-:W2:Y:S01]  /*a4b0*/  LDC R26, c[0x0][0x638] ;  /* 0x00018e00ff1a7b82 */ /* 0x000ea20000000800 */
[-C--:B---3--:R-:W-:Y:S02]  /*a4c0*/  SHF.L.U32 R8, R8, R27.reuse, RZ ;  /* 0x0000001b08087219 */ /* 0x088fe400000006ff */
[-CC-:B------:R-:W-:Y:S02]  /*a4d0*/  SHF.R.U64 R25, R23, R27.reuse, R6.reuse ;  /* 0x0000001b17197219 */ /* 0x180fe40000001206 */
[----:B------:R-:W-:Y:S02]  /*a4e0*/  LOP3.LUT R32, RZ, R8, RZ, 0x33, !PT ;  /* 0x00000008ff207212 */ /* 0x000fe400078e33ff */
[----:B------:R-:W-:Y:S01]  /*a4f0*/  SHF.R.U32.HI R9, RZ, R27, R6 ;  /* 0x0000001bff097219 */ /* 0x000fe20000011606 */
[----:B------:R-:W3:Y:S01]  /*a500*/  LDC R31, c[0x0][0x610] ;  /* 0x00018400ff1f7b82 */ /* 0x000ee20000000800 */
[----:B------:R-:W-:Y:S01]  /*a510*/  IMAD.MOV.U32 R8, RZ, RZ, R25 ;  /* 0x000000ffff087224 */ /* 0x000fe200078e0019 */
[----:B------:R-:W-:Y:S06]  /*a520*/  @!P0 BRA `(.L_x_296) ;  /* 0x0000000000288947 */ /* 0x000fec0003800000 */
        /* <DEDUP_REMOVED lines=10> */
.L_x_296:
[----:B------:R-:W-:Y:S01]  /*a5d0*/  ISETP.NE.AND P0, PT, R2, 0x1, PT ;  /* 0x000000010200780c */ /* 0x000fe20003f05270 */
[----:B------:R-:W-:Y:S01]  /*a5e0*/  IMAD.MOV.U32 R13, RZ, RZ, R22 ;  /* 0x000000ffff0d7224 */ /* 0x000fe200078e0016 */
[----:B-1----:R-:W-:Y:S01]  /*a5f0*/  SHF.R.U64 R6, R8, R24, R9 ;  /* 0x0000001808067219 */ /* 0x002fe20000001209 */
[----:B0-----:R-:W-:Y:S01]  /*a600*/  VIADD R9, R20, 0xffffffff ;  /* 0xffffffff14097836 */ /* 0x001fe20000000000 */
[----:B------:R-:W-:Y:S02]  /*a610*/  SHF.L.U32 R30, R30, R27, RZ ;  /* 0x0000001b1e1e7219 */ /* 0x000fe400000006ff */
[----:B------:R-:W-:Y:S01]  /*a620*/  LOP3.LUT R5, R23, R32, RZ, 0xc0, !PT ;  /* 0x0000002017057212 */ /* 0x000fe200078ec0ff */
[----:B------:R-:W-:-:S04]  /*a630*/  IMAD.MOV R8, RZ, RZ, -R6 ;  /* 0x000000ffff087224 */ /* 0x000fc800078e0a06 */
[----:B------:R-:W-:Y:S01]  /*a640*/  IMAD R6, R30, R6, R5 ;  /* 0x000000061e067224 */ /* 0x000fe200078e0205 */
[----:B------:R-:W-:Y:S01]  /*a650*/  LOP3.LUT R5, R14, R9, RZ, 0xc0, !PT ;  /* 0x000000090e057212 */ /* 0x000fe200078ec0ff */
[----:B------:R-:W-:Y:S02]  /*a660*/  @P0 IMAD R3, R7, R21, R4 ;  /* 0x0000001507030224 */ /* 0x000fe400078e0204 */
[----:B--2---:R-:W-:Y:S02]  /*a670*/  IMAD R4, R8, R26, R25 ;  /* 0x0000001a08047224 */ /* 0x004fe400078e0219 */
[----:B---3--:R-:W-:Y:S02]  /*a680*/  IMAD R3, R6, R31, R3 ;  /* 0x0000001f06037224 */ /* 0x008fe400078e0203 */
[----:B------:R-:W-:Y:S02]  /*a690*/  IMAD R4, R4, R20, R5 ;  /* 0x0000001404047224 */ /* 0x000fe400078e0205 */
[----:B------:R-:W-:-:S03]  /*a6a0*/  IMAD.MOV.U32 R6, RZ, RZ, 0x1 ;  /* 0x00000001ff067424 */ /* 0x000fc600078e00ff */
[----:B------:R-:W-:Y:S02]  /*a6b0*/  SEL R20, R4, R3, !P0 ;  /* 0x0000000304147207 */ /* 0x000fe40004000000 */
[----:B------:R-:W-:-:S07]  /*a6c0*/  SEL R11, R3, R4, !P0 ;  /* 0x00000004030b7207 */ /* 0x000fce0004000000 */
.L_x_294:
[----:B------:R-:W-:-:S08]  /*a6d0*/  NOP ;  /* 0x0000000000007918 */ /* 0x000fd00000000000 */
[----:B------:R-:W0:-:S00]  /*a6e0*/  USETMAXREG.DEALLOC.CTAPOOL 0x28 ;  /* 0x00000028000079c8 */ /* 0x000e0000080e0500 */
[----:B0-----:R-:W-:-:S13]  /*a6f0*/  ISETP.NE.AND P0, PT, R0, RZ, PT ;  /* 0x000000ff0000720c */ /* 0x001fda0003f05270 */
[----:B------:R-:W-:Y:S05]  /*a700*/  @P0 EXIT ;  /* 0x000000000000094d */ /* 0x000fea0003800000 */
[----:B------:R-:W-:Y:S01]  /*a710*/  LOP3.LUT P0, RZ, R6, 0xff, RZ, 0xc0, !PT ;  /* 0x000000ff06ff7812 */ /* 0x000fe2000780c0ff */
[----:B------:R-:W-:Y:S02]  /*a720*/  IMAD.MOV.U32 R0, RZ, RZ, 0x1 ;  /* 0x00000001ff007424 */ /* 0x000fe400078e00ff */
[----:B------:R-:W-:-:S10]  /*a730*/  IMAD.MOV.U32 R12, RZ, RZ, RZ ;  /* 0x000000ffff0c7224 */ /* 0x000fd400078e00ff */
[----:B------:R-:W-:Y:S05]  /*a740*/  @!P0 BRA `(.L_x_297) ;  /* 0x0000000c00908947 */ /* 0x000fea0003800000 */
[----:B------:R-:W0:Y:S01]  /*a750*/  LDC R0, c[0x0][0x28c] ;  /* 0x0000a300ff007b82 */ /* 0x000e220000000800 */
[----:B------:R-:W-:Y:S01]  /*a760*/  ULDC UR5, c[0x0][0x658] ;  /* 0x0001960000057ab9 */ /* 0x000fe20000000800 */
[----:B------:R-:W-:Y:S01]  /*a770*/  UMOV UR11, 0xffffffff ;  /* 0xffffffff000b7882 */ /* 0x000fe20000000000 */
[----:B------:R-:W-:Y:S01]  /*a780*/  UMOV UR17, 0x1 ;  /* 0x0000000100117882 */ /* 0x000fe20000000000 */
[----:B------:R-:W-:Y:S01]  /*a790*/  USHF.L.U32 UR11, UR11, UR5, URZ ;  /* 0x000000050b0b7299 */ /* 0x000fe2000800063f */
[----:B------:R-:W-:Y:S01]  /*a7a0*/  BSSY B0, `(.L_x_297) ;  /* 0x00000de000007945 */ /* 0x000fe20003800000 */
[----:B------:R-:W-:Y:S01]  /*a7b0*/  ULDC UR9, c[0x0][0xc] ;  /* 0x0000030000097ab9 */ /* 0x000fe20000000800 */
[----:B------:R-:W-:Y:S01]  /*a7c0*/  ULDC UR16, c[0x0][0x10] ;  /* 0x0000040000107ab9 */ /* 0x000fe20000000800 */
[----:B------:R-:W1:Y:S01]  /*a7d0*/  S2UR UR8, SR_CgaCtaId ;  /* 0x00000000000879c3 */ /* 0x000e620000008800 */
[----:B------:R-:W-:Y:S01]  /*a7e0*/  ULOP3.LUT UR13, URZ, UR11, URZ, 0x33, !UPT ;  /* 0x0000000b3f0d7292 */ /* 0x000fe2000f8e333f */
[----:B------:R-:W-:Y:S01]  /*a7f0*/  IMAD.MOV.U32 R10, RZ, RZ, 0x1 ;  /* 0x00000001ff0a7424 */ /* 0x000fe200078e00ff */
[----:B------:R-:W-:Y:S01]  /*a800*/  LOP3.LUT R9, R19, 0x2, RZ, 0xfc, !PT ;  /* 0x0000000213097812 */ /* 0x000fe200078efcff */
[----:B------:R-:W-:Y:S01]  /*a810*/  IMAD.MOV.U32 R12, RZ, RZ, RZ ;  /* 0x000000ffff0c7224 */ /* 0x000fe200078e00ff */
[----:B------:R-:W-:Y:S01]  /*a820*/  ULDC UR4, c[0x0][0x600] ;  /* 0x0001800000047ab9 */ /* 0x000fe20000000800 */
[----:B------:R-:W-:Y:S01]  /*a830*/  UMOV UR19, 0x11 ;  /* 0x0000001100137882 */ /* 0x000fe20000000000 */
[----:B------:R-:W-:-:S02]  /*a840*/  UIADD3 UR4, UR4, -0x1, URZ ;  /* 0xffffffff04047890 */ /* 0x000fc4000fffe03f */
[----:B------:R-:W-:Y:S01]  /*a850*/  USHF.L.U32 UR5, UR17, UR5, URZ ;  /* 0x0000000511057299 */ /* 0x000fe2000800063f */
[----:B------:R-:W-:Y:S01]  /*a860*/  ULDC.64 UR28, c[0x0][0x198] ;  /* 0x00006600001c7ab9 */ /* 0x000fe20000000a00 */
[----:B0-----:R-:W-:-:S05]  /*a870*/  VIADD R0, R0, 0x1f ;  /* 0x0000001f00007836 */ /* 0x001fca0000000000 */
[----:B------:R-:W-:Y:S01]  /*a880*/  SHF.R.S32.HI R3, RZ, 0x1f, R0 ;  /* 0x0000001fff037819 */ /* 0x000fe20000011400 */
[----:B-1----:R-:W-:-:S03]  /*a890*/  USHF.R.U32.HI UR27, URZ, 0x2, UR8 ;  /* 0x000000023f1b7899 */ /* 0x002fc60008011608 */
[----:B------:R-:W-:Y:S01]  /*a8a0*/  LEA.HI R3, R3, R0, RZ, 0x5 ;  /* 0x0000000003037211 */ /* 0x000fe200078f28ff */
[----:B------:R-:W-:Y:S01]  /*a8b0*/  ULOP3.LUT UR10, UR8, 0x3, URZ, 0xc0, !UPT ;  /* 0x00000003080a7892 */ /* 0x000fe2000f8ec03f */
[----:B------:R-:W-:Y:S01]  /*a8c0*/  IMAD.MOV.U32 R0, RZ, RZ, 0x1 ;  /* 0x00000001ff007424 */ /* 0x000fe200078e00ff */
[----:B------:R-:W-:Y:S01]  /*a8d0*/  USHF.L.U32 UR6, UR8, 0x6, URZ ;  /* 0x0000000608067899 */ /* 0x000fe2000800063f */
[----:B------:R-:W-:Y:S01]  /*a8e0*/  SHF.R.S32.HI R3, RZ, 0x5, R3 ;  /* 0x00000005ff037819 */ /* 0x000fe20000011403 */
[----:B------:R-:W-:Y:S02]  /*a8f0*/  USHF.L.U32 UR7, UR8, 0xb, URZ ;  /* 0x0000000b08077899 */ /* 0x000fe4000800063f */
[----:B------:R-:W-:Y:S02]  /*a900*/  ULOP3.LUT UR8, UR8, 0xfffffffc, URZ, 0xc0, !UPT ;  /* 0xfffffffc08087892 */ /* 0x000fe4000f8ec03f */
[----:B------:R-:W-:Y:S01]  /*a910*/  UISETP.GT.U32.AND UP0, UPT, UR10, 0xffff, UPT ;  /* 0x0000ffff0a00788c */ /* 0x000fe2000bf04070 */
[----:B------:R-:W-:Y:S01]  /*a920*/  VIADD R8, R3, 0x1 ;  /* 0x0000000103087836 */ /* 0x000fe20000000000 */
[----:B------:R-:W-:-:S02]  /*a930*/  ULOP3.LUT UR12, UR8, 0x1, URZ, 0xfc, !UPT ;  /* 0x00000001080c7892 */ /* 0x000fc4000f8efc3f */
[----:B------:R-:W-:Y:S02]  /*a940*/  ULOP3.LUT UR14, UR8, 0x2, URZ, 0xfc, !UPT ;  /* 0x00000002080e7892 */ /* 0x000fe4000f8efc3f */
[----:B------:R-:W-:Y:S02]  /*a950*/  USHF.L.U32 UR11, UR17, UR8, URZ ;  /* 0x00000008110b7299 */ /* 0x000fe4000800063f */
[----:B------:R-:W-:Y:S02]  /*a960*/  ULOP3.LUT UR15, UR8, 0x3, URZ, 0xfc, !UPT ;  /* 0x00000003080f7892 */ /* 0x000fe4000f8efc3f */
[----:B------:R-:W-:Y:S02]  /*a970*/  UIMAD.WIDE.U32 UR8, UR9, UR16, URZ ;  /* 0x00000010090872a5 */ /* 0x000fe4000f8e003f */
[----:B------:R-:W-:Y:S02]  /*a980*/  USHF.L.U32 UR12, UR17, UR12, URZ ;  /* 0x0000000c110c7299 */ /* 0x000fe4000800063f */
[----:B------:R-:W-:-:S02]  /*a990*/  USHF.L.U32 UR14, UR17, UR14, URZ ;  /* 0x0000000e110e7299 */ /* 0x000fc4000800063f */
[----:B------:R-:W-:Y:S01]  /*a9a0*/  USEL UR10, UR10, 0xffff, !UP0 ;  /* 0x0000ffff0a0a7887 */ /* 0x000fe2000c000000 */
[----:B------:R-:W-:Y:S01]  /*a9b0*/  ULDC UR16, c[0x0][0x14] ;  /* 0x0000050000107ab9 */ /* 0x000fe20000000800 */
[----:B------:R-:W-:Y:S02]  /*a9c0*/  USHF.L.U32 UR15, UR17, UR15, URZ ;  /* 0x0000000f110f7299 */ /* 0x000fe4000800063f */
[----:B------:R-:W-:Y:S02]  /*a9d0*/  UIMAD.WIDE.U32 UR22, UR8, UR16, URZ ;  /* 0x00000010081672a5 */ /* 0x000fe4000f8e003f */
[----:B------:R-:W-:Y:S02]  /*a9e0*/  UIMAD UR21, UR9, UR16, URZ ;  /* 0x00000010091572a4 */ /* 0x000fe4000f8e023f */
[----:B------:R-:W-:Y:S02]  /*a9f0*/  ULOP3.LUT UR11, UR14, UR11, UR12, 0xfe, !UPT ;  /* 0x0000000b0e0b7292 */ /* 0x000fe4000f8efe0c */
[----:B------:R-:W-:-:S02]  /*aa00*/  ULOP3.LUT UR10, UR10, 0xffff, URZ, 0xc0, !UPT ;  /* 0x0000ffff0a0a7892 */ /* 0x000fc4000f8ec03f */
[----:B------:R-:W-:Y:S02]  /*aa10*/  ULOP3.LUT UR6, UR6, 0xc0, URZ, 0xc0, !UPT ;  /* 0x000000c006067892 */ /* 0x000fe4000f8ec03f */
[----:B------:R-:W-:Y:S02]  /*aa20*/  ULOP3.LUT UR7, UR7, 0x1800, URZ, 0xc0, !UPT ;  /* 0x0000180007077892 */ /* 0x000fe4000f8ec03f */
[----:B------:R-:W-:Y:S02]  /*aa30*/  UIADD3 UR21, UR23, UR21, URZ ;  /* 0x0000001517157290 */ /* 0x000fe4000fffe03f */
[----:B------:R-:W-:Y:S02]  /*aa40*/  ULOP3.LUT UR18, UR11, UR15, URZ, 0xfc, !UPT ;  /* 0x0000000f0b127292 */ /* 0x000fe4000f8efc3f */
[----:B------:R-:W-:-:S12]  /*aa50*/  USHF.L.U32 UR19, UR19, UR10, URZ ;  /* 0x0000000a13137299 */ /* 0x000fd8000800063f */
.L_x_308:
[----:B------:R-:W-:-:S03]  /*aa60*/  UMOV UR8, 0xffffffff ;  /* 0xffffffff00087882 */ /* 0x000fc60000000000 */
[----:B------:R-:W-:Y:S05]  /*aa70*/  BRA.DIV UR8, `(.L_x_298) ;  /* 0x0000001208607947 */ /* 0x000fea000b800000 */
[----:B------:R-:W-:-:S13]  /*aa80*/  ELECT P6, URZ, PT ;  /* 0x00000000003f782f */ /* 0x000fda00038c0000 */
.L_x_324:
[----:B------:R-:W0:Y:S01]  /*aa90*/  LDC R4, c[0x0][0x28c] ;  /* 0x0000a300ff047b82 */ /* 0x000e220000000800 */
[----:B------:R-:W-:Y:S01]  /*aaa0*/  BSSY B1, `(.L_x_299) ;  /* 0x000003c000017945 */ /* 0x000fe20003800000 */
[----:B0-----:R-:W-:-:S13]  /*aab0*/  ISETP.LT.OR P6, PT, R4, 0x1, !P6 ;  /* 0x000000010400780c */ /* 0x001fda00077c1670 */
[----:B------:R-:W-:Y:S05]  /*aac0*/  @P6 BRA `(.L_x_300) ;  /* 0x0000000000e46947 */ /* 0x000fea0003800000 */
[----:B------:R-:W-:Y:S01]  /*aad0*/  LEA R11, R11, UR27, 0x1 ;  /* 0x0000001b0b0b7c11 */ /* 0x000fe2000f8e08ff */
[----:B------:R-:W-:Y:S01]  /*aae0*/  IMAD.MOV.U32 R21, RZ, RZ, RZ ;  /* 0x000000ffff157224 */ /* 0x000fe200078e00ff */
[----:B------:R-:W-:Y:S01]  /*aaf0*/  LEA R20, R20, UR6, 0x8 ;  /* 0x0000000614147c11 */ /* 0x000fe2000f8e40ff */
[----:B------:R-:W-:Y:S02]  /*ab00*/  IMAD.MOV.U32 R4, RZ, RZ, R8 ;  /* 0x000000ffff047224 */ /* 0x000fe400078e0008 */
[----:B------:R-:W-:Y:S02]  /*ab10*/  IMAD.MOV.U32 R5, RZ, RZ, R0 ;  /* 0x000000ffff057224 */ /* 0x000fe400078e0000 */
[----:B------:R-:W-:Y:S02]  /*ab20*/  IMAD.MOV.U32 R6, RZ, RZ, R12 ;  /* 0x000000ffff067224 */ /* 0x000fe400078e000c */
[----:B------:R-:W-:-:S07]  /*ab30*/  IMAD.SHL.U32 R15, R11, 0x40, RZ ;  /* 0x000000400b0f7824 */ /* 0x000fce00078e00ff */
.L_x_303:
[----:B------:R-:W0:Y:S01]  /*ab40*/  S2R R14, SR_CgaCtaId ;  /* 0x00000000000e7919 */ /* 0x000e220000008800 */
[----:B------:R-:W-:Y:S02]  /*ab50*/  MOV R7, 0x400 ;  /* 0x0000040000077802 */ /* 0x000fe40000000f00 */
[----:B------:R-:W-:-:S13]  /*ab60*/  LOP3.LUT P1, RZ, R18, 0x7f, RZ, 0xc0, !PT ;  /* 0x0000007f12ff7812 */ /* 0x000fda000782c0ff */
[----:B------:R-:W1:Y:S01]  /*ab70*/  @!P1 LDC R11, c[0x0][0x500] ;  /* 0x00014000ff0b9b82 */ /* 0x000e620000000800 */
[----:B0-----:R-:W-:Y:S02]  /*ab80*/  LEA R22, R14, R7, 0x18 ;  /* 0x000000070e167211 */ /* 0x001fe400078ec0ff */
[----:B------:R-:W-:-:S03]  /*ab90*/  SHF.L.U32 R7, R5, 0x1f, RZ ;  /* 0x0000001f05077819 */ /* 0x000fc600000006ff */
[----:B------:R-:W-:-:S04]  /*aba0*/  IMAD R14, R6, 0x8, R22 ;  /* 0x00000008060e7824 */ /* 0x000fc800078e0216 */
[----:B------:R-:W0:Y:S02]  /*abb0*/  SYNCS.PHASECHK.TRANS64.TRYWAIT P0, [R14+URZ+0x48], R7 ;  /* 0x000048070e0075a7 */ /* 0x000e24000800017f */
[----:B01----:R-:W-:Y:S05]  /*abc0*/  @!P0 BRA `(.L_x_301) ;  /* 0x00000010002c8947 */ /* 0x003fea0003800000 */
.L_x_325:
[----:B0-----:R-:W-:Y:S01]  /*abd0*/  PRMT R7, R9, 0x9910, RZ ;  /* 0x0000991009077816 */ /* 0x001fe200000000ff */
[----:B------:R0:W-:Y:S03]  /*abe0*/  @!P1 SYNCS.ARRIVE.TRANS64 RZ, [R14+URZ], R11 ;  /* 0x0000000b0eff99a7 */ /* 0x0001e6000800003f */
[----:B------:R-:W-:-:S13]  /*abf0*/  ISETP.NE.AND P0, PT, R7, 0x2, PT ;  /* 0x000000020700780c */ /* 0x000fda0003f05270 */
[----:B0-----:R-:W-:Y:S05]  /*ac00*/  @P0 BRA `(.L_x_302) ;  /* 0x0000000000040947 */ /* 0x001fea0003800000 */
[----:B------:R-:W-:Y:S01]  /*ac10*/  BPT.TRAP 0x1 ;  /* 0x000000040000795c */ /* 0x000fe20000300000 */
.L_x_302:
[----:B------:R-:W-:Y:S01]  /*ac20*/  LEA R7, R6, UR27, 0x1 ;  /* 0x0000001b06077c11 */ /* 0x000fe2000f8e08ff */
[----:B------:R-:W-:Y:S01]  /*ac30*/  VIADD R4, R4, 0xffffffff ;  /* 0xffffffff04047836 */ /* 0x000fe20000000000 */
[----:B------:R-:W-:Y:S01]  /*ac40*/  R2UR UR25, R15 ;  /* 0x000000000f1972ca */ /* 0x000fe200000e0000 */
[----:B------:R-:W-:Y:S01]  /*ac50*/  UIADD3 UR14, UP0, UR28, 0xf0, URZ ;  /* 0x000000f01c0e7890 */ /* 0x000fe2000ff1e03f */
[----:B------:R-:W-:Y:S01]  /*ac60*/  R2UR UR9, R14 ;  /* 0x000000000e0972ca */ /* 0x000fe200000e0000 */
[----:B------:R-:W-:Y:S01]  /*ac70*/  IMAD.SHL.U32 R7, R7, 0x800, RZ ;  /* 0x0000080007077824 */ /* 0x000fe200078e00ff */
[----:B------:R-:W-:Y:S01]  /*ac80*/  R2UR UR10, R21 ;  /* 0x00000000150a72ca */ /* 0x000fe200000e0000 */
[----:B------:R-:W-:Y:S01]  /*ac90*/  UIADD3 UR32, UP1, UR28, 0x1f0, URZ ;  /* 0x000001f01c207890 */ /* 0x000fe2000ff3e03f */
[----:B------:R-:W-:Y:S01]  /*aca0*/  R2UR UR12, R13 ;  /* 0x000000000d0c72ca */ /* 0x000fe200000e0000 */
[--C-:B------:R-:W-:Y:S01]  /*acb0*/  IMAD R11, R7, 0x2, R22.reuse ;  /* 0x00000002070b7824 */ /* 0x100fe200078e0216 */
[----:B------:R-:W-:Y:S01]  /*acc0*/  LEA R7, R6, UR7, 0xd ;  /* 0x0000000706077c11 */ /* 0x000fe2000f8e68ff */
[----:B------:R-:W-:Y:S01]  /*acd0*/  UIADD3.X UR15, URZ, UR29, URZ, UP0, !UPT ;  /* 0x0000001d3f0f7290 */ /* 0x000fe200087fe43f */
[----:B------:R-:W-:Y:S01]  /*ace0*/  R2UR UR26, R20 ;  /* 0x00000000141a72ca */ /* 0x000fe200000e0000 */
[----:B------:R-:W-:Y:S01]  /*acf0*/  UPRMT UR20, URZ, 0x5410, UR19 ;  /* 0x000054103f147896 */ /* 0x000fe20008000013 */
[----:B------:R-:W-:Y:S01]  /*ad00*/  R2UR UR8, R11 ;  /* 0x000000000b0872ca */ /* 0x000fe200000e0000 */
[----:B------:R-:W-:Y:S01]  /*ad10*/  IMAD R7, R7, 0x2, R22 ;  /* 0x0000000207077824 */ /* 0x000fe200078e0216 */
[----:B------:R-:W-:Y:S01]  /*ad20*/  ISETP.GT.AND P1, PT, R4, 0x1, PT ;  /* 0x000000010400780c */ /* 0x000fe20003f24270 */
[----:B------:R-:W-:Y:S01]  /*ad30*/  VIADD R6, R6, 0x1 ;  /* 0x0000000106067836 */ /* 0x000fe20000000000 */
[----:B------:R-:W-:Y:S01]  /*ad40*/  UPRMT UR30, URZ, 0x5410, UR18 ;  /* 0x000054103f1e7896 */ /* 0x000fe20008000012 */
[----:B------:R-:W-:Y:S01]  /*ad50*/  VIADD R21, R21, 0x20 ;  /* 0x0000002015157836 */ /* 0x000fe20000000000 */
[----:B------:R-:W-:Y:S01]  /*ad60*/  R2UR UR11, R7 ;  /* 0x00000000070b72ca */ /* 0x000fe200000e0000 */
[----:B------:R-:W-:Y:S01]  /*ad70*/  UIADD3.X UR33, URZ, UR29, URZ, UP1, !UPT ;  /* 0x0000001d3f217290 */ /* 0x000fe20008ffe43f */
[----:B------:R-:W-:Y:S01]  /*ad80*/  ISETP.NE.AND P0, PT, R6, 0x9, PT ;  /* 0x000000090600780c */ /* 0x000fe20003f05270 */
[----:B------:R-:W-:Y:S01]  /*ad90*/  UMOV UR16, 0x0 ;  /* 0x0000000000107882 */ /* 0x000fe20000000000 */
[----:B------:R-:W-:-:S02]  /*ada0*/  UMOV UR17, 0x10000000 ;  /* 0x1000000000117882 */ /* 0x000fc40000000000 */
[----:B------:R-:W-:Y:S01]  /*adb0*/  SEL R14, RZ, 0x1, P0 ;  /* 0x00000001ff0e7807 */ /* 0x000fe20000000000 */
[----:B------:R-:W-:Y:S01]  /*adc0*/  UIADD3 UR8, UR8, 0x180, URZ ;  /* 0x0000018008087890 */ /* 0x000fe2000fffe03f */
[----:B------:R-:W-:Y:S02]  /*add0*/  SEL R6, R6, RZ, P0 ;  /* 0x000000ff06067207 */ /* 0x000fe40000000000 */
[----:B------:R-:W-:-:S03]  /*ade0*/  LOP3.LUT R5, R5, R14, RZ, 0x3c, !PT ;  /* 0x0000000e05057212 */ /* 0x000fc600078e3cff */
[----:B------:R-:W-:-:S03]  /*adf0*/  UIADD3 UR24, UR11, 0x12180, URZ ;  /* 0x000121800b187890 */ /* 0x000fc6000fffe03f */
[----:B------:R-:W-:Y:S02]  /*ae00*/  UMOV UR11, UR25 ;  /* 0x00000019000b7c82 */ /* 0x000fe40008000000 */
[----:B------:R0:W-:Y:S02]  /*ae10*/  UTMALDG.3D.MULTICAST [UR8], [UR14], UR20, desc[UR16] ;  /* 0x000010080e0073b4 */ /* 0x0001e40008011814 */
[----:B0-----:R-:W-:Y:S01]  /*ae20*/  UMOV UR8, UR24 ;  /* 0x0000001800087c82 */ /* 0x001fe20008000000 */
[----:B------:R-:W-:Y:S02]  /*ae30*/  UMOV UR11, UR26 ;  /* 0x0000001a000b7c82 */ /* 0x000fe40008000000 */
[----:B------:R0:W-:Y:S02]  /*ae40*/  UTMALDG.3D.MULTICAST [UR8], [UR32], UR30, desc[UR16] ;  /* 0x00001008200073b4 */ /* 0x0001e4000801181e */
[----:B0-----:R-:W-:Y:S05]  /*ae50*/  @P1 BRA `(.L_x_303) ;  /* 0xfffffffc00381947 */ /* 0x001fea000383ffff */
.L_x_300:
[----:B------:R-:W-:Y:S05]  /*ae60*/  BSYNC B1 ;  /* 0x0000000000017941 */ /* 0x000fea0003800000 */
.L_x_299:
[----:B------:R-:W-:Y:S01]  /*ae70*/  LOP3.LUT P1, RZ, R10, 0xff, RZ, 0xc0, !PT ;  /* 0x000000ff0aff7812 */ /* 0x000fe2000782c0ff */
[C---:B------:R-:W-:Y:S01]  /*ae80*/  IMAD.IADD R12, R3.reuse, 0x1, R12 ;  /* 0x00000001030c7824 */ /* 0x040fe200078e020c */
[----:B------:R-:W-:Y:S01]  /*ae90*/  ULDC.64 UR8, c[0x0][0x650] ;  /* 0x0001940000087ab9 */ /* 0x000fe20000000a00 */
[C---:B------:R-:W-:Y:S01]  /*aea0*/  ISETP.GE.U32.AND P2, PT, R3.reuse, 0x9, PT ;  /* 0x000000090300780c */ /* 0x040fe20003f46070 */
[----:B------:R-:W-:Y:S01]  /*aeb0*/  BSSY B1, `(.L_x_304) ;  /* 0x000006a000017945 */ /* 0x000fe20003800000 */
[----:B------:R-:W-:Y:S01]  /*aec0*/  IMAD.MOV.U32 R11, RZ, RZ, -0x1 ;  /* 0xffffffffff0b7424 */ /* 0x000fe200078e00ff */
[----:B------:R-:W-:Y:S01]  /*aed0*/  ISETP.GT.U32.AND P0, PT, R12, 0x8, PT ;  /* 0x000000080c00780c */ /* 0x000fe20003f04070 */
[----:B------:R-:W-:Y:S01]  /*aee0*/  IMAD.MOV.U32 R20, RZ, RZ, -0x1 ;  /* 0xffffffffff147424 */ /* 0x000fe200078e00ff */
[----:B------:R-:W-:Y:S01]  /*aef0*/  PRMT R10, RZ, 0x7610, R10 ;  /* 0x00007610ff0a7816 */ /* 0x000fe2000000000a */
[----:B------:R-:W-:Y:S01]  /*af00*/  IMAD.MOV.U32 R13, RZ, RZ, -0x1 ;  /* 0xffffffffff0d7424 */ /* 0x000fe200078e00ff */
[----:B------:R-:W-:-:S03]  /*af10*/  ISETP.LT.U32.AND P0, PT, R3, 0x9, P0 ;  /* 0x000000090300780c */ /* 0x000fc60000701070 */
[----:B------:R-:W0:Y:S01]  /*af20*/  @P1 S2R R5, SR_CgaCtaId ;  /* 0x0000000000051919 */ /* 0x000e220000008800 */
[----:B------:R-:W-:-:S04]  /*af30*/  @P1 MOV R4, 0x400 ;  /* 0x0000040000041802 */ /* 0x000fc80000000f00 */
[----:B0-----:R-:W-:Y:S01]  /*af40*/  @P1 LEA R6, R5, R4, 0x18 ;  /* 0x0000000405061211 */ /* 0x001fe200078ec0ff */
[----:B------:R-:W-:-:S03]  /*af50*/  IMAD.WIDE.U32 R4, R12, 0x38e38e39, RZ ;  /* 0x38e38e390c047825 */ /* 0x000fc600078e00ff */
[----:B------:R0:W-:Y:S01]  /*af60*/  @P1 SYNCS.ARRIVE.TRANS64.A1T0 RZ, [R6+URZ+0xa8], RZ ;  /* 0x0000a8ff06ff19a7 */ /* 0x0001e2000810003f */
[----:B------:R-:W-:Y:S02]  /*af70*/  IADD3 R16, P1, R16, UR22, RZ ;  /* 0x0000001610107c10 */ /* 0x000fe4000ff3e0ff */
[----:B------:R-:W-:Y:S02]  /*af80*/  SHF.R.U32.HI R7, RZ, 0x1, R5 ;  /* 0x00000001ff077819 */ /* 0x000fe40000011605 */
[----:B------:R-:W-:Y:S02]  /*af90*/  SEL R5, RZ, 0x1, !P0 ;  /* 0x00000001ff057807 */ /* 0x000fe40004000000 */
[----:B------:R-:W-:Y:S01]  /*afa0*/  IADD3.X R17, R17, UR21, RZ, P1, !PT ;  /* 0x0000001511117c10 */ /* 0x000fe20008ffe4ff */
[----:B------:R-:W-:Y:S01]  /*afb0*/  IMAD R12, R7, -0x9, R12 ;  /* 0xfffffff7070c7824 */ /* 0x000fe200078e020c */
[----:B------:R-:W-:Y:S02]  /*afc0*/  ISETP.GE.U32.AND P0, PT, R16, UR8, PT ;  /* 0x0000000810007c0c */ /* 0x000fe4000bf06070 */
[----:B------:R-:W-:-:S02]  /*afd0*/  LOP3.LUT R0, R0, R5, RZ, 0x3c, !PT ;  /* 0x0000000500007212 */ /* 0x000fc400078e3cff */
[----:B------:R-:W-:Y:S02]  /*afe0*/  ISETP.GE.U32.AND.EX P0, PT, R17, UR9, PT, P0 ;  /* 0x0000000911007c0c */ /* 0x000fe4000bf06100 */
[----:B------:R-:W-:Y:S02]  /*aff0*/  @P2 LOP3.LUT R0, R0, 0x1, R7, 0x78, !PT ;  /* 0x0000000100002812 */ /* 0x000fe400078e7807 */
[----:B------:R-:W-:-:S09]  /*b000*/  PRMT R4, RZ, 0x7610, R4 ;  /* 0x00007610ff047816 */ /* 0x000fd20000000004 */
[----:B0-----:R-:W-:Y:S05]  /*b010*/  @P0 BRA `(.L_x_305) ;  /* 0x00000004004c0947 */ /* 0x001fea0003800000 */
[----:B------:R-:W0:Y:S01]  /*b020*/  S2R R14, SR_CTAID.X ;  /* 0x00000000000e7919 */ /* 0x000e220000002500 */
[----:B------:R-:W-:Y:S01]  /*b030*/  ULDC.64 UR8, c[0x0][0x628] ;  /* 0x00018a0000087ab9 */ /* 0x000fe20000000a00 */
[----:B------:R-:W1:Y:S01]  /*b040*/  LDC R15, c[0x0][0x144] ;  /* 0x00005100ff0f7b82 */ /* 0x000e620000000800 */
[----:B------:R-:W-:Y:S01]  /*b050*/  ISETP.NE.U32.AND P0, PT, RZ, UR8, PT ;  /* 0x00000008ff007c0c */ /* 0x000fe2000bf05070 */
[----:B------:R-:W2:Y:S01]  /*b060*/  S2R R11, SR_CTAID.Y ;  /* 0x00000000000b7919 */ /* 0x000ea20000002600 */
[----:B------:R-:W-:Y:S01]  /*b070*/  ULDC UR10, c[0x0][0x150] ;  /* 0x00005400000a7ab9 */ /* 0x000fe20000000800 */
[----:B------:R-:W-:Y:S01]  /*b080*/  ULDC UR11, c[0x0][0x630] ;  /* 0x00018c00000b7ab9 */ /* 0x000fe20000000800 */
[----:B------:R-:W-:Y:S01]  /*b090*/  ISETP.NE.AND.EX P0, PT, RZ, UR9, PT, P0 ;  /* 0x00000009ff007c0c */ /* 0x000fe2000bf05300 */
[----:B------:R-:W-:Y:S01]  /*b0a0*/  IMAD.MOV.U32 R4, RZ, RZ, R16 ;  /* 0x000000ffff047224 */ /* 0x000fe200078e0010 */
[----:B0-----:R-:W-:-:S05]  /*b0b0*/  I2FP.F32.U32 R5, R14 ;  /* 0x0000000e00057245 */ /* 0x001fca0000201000 */
[----:B------:R-:W-:Y:S01]  /*b0c0*/  FMUL R20, R5, UR10 ;  /* 0x0000000a05147c20 */ /* 0x000fe20008400000 */
[----:B------:R-:W-:-:S05]  /*b0d0*/  IMAD.MOV.U32 R5, RZ, RZ, R17 ;  /* 0x000000ffff057224 */ /* 0x000fca00078e0011 */
[----:B--2---:R-:W-:Y:S05]  /*b0e0*/  @!P0 BRA `(.L_x_306) ;  /* 0x0000000000288947 */ /* 0x004fea0003800000 */
[----:B------:R-:W-:Y:S02]  /*b0f0*/  ULDC UR10, c[0x0][0x634] ;  /* 0x00018d00000a7ab9 */ /* 0x000fe40000000800 */
[----:B------:R-:W-:-:S05]  /*b100*/  IADD3 R5, P0, R16, UR10, RZ ;  /* 0x0000000a10057c10 */ /* 0x000fca000ff1e0ff */
[----:B------:R-:W-:-:S04]  /*b110*/  IMAD.X R13, RZ, RZ, R17, P0 ;  /* 0x000000ffff0d7224 */ /* 0x000fc800000e0611 */
[----:B------:R-:W-:-:S04]  /*b120*/  IMAD.WIDE.U32 R6, R13, UR8, RZ ;  /* 0x000000080d067c25 */ /* 0x000fc8000f8e00ff */
[----:B------:R-:W-:-:S04]  /*b130*/  IMAD.WIDE.U32 R6, P0, R5, UR9, R6 ;  /* 0x0000000905067c25 */ /* 0x000fc8000f800006 */
[----:B------:R-:W-:-:S04]  /*b140*/  IMAD.WIDE.U32 R4, R5, UR8, RZ ;  /* 0x0000000805047c25 */ /* 0x000fc8000f8e00ff */
[----:B------:R-:W-:Y:S01]  /*b150*/  IMAD.MOV.U32 R4, RZ, RZ, R7 ;  /* 0x000000ffff047224 */ /* 0x000fe200078e0007 */
[----:B------:R-:W-:Y:S01]  /*b160*/  IADD3 RZ, P1, R5, R6, RZ ;  /* 0x0000000605ff7210 */ /* 0x000fe20007f3e0ff */
[----:B------:R-:W-:-:S04]  /*b170*/  IMAD.X R5, RZ, RZ, RZ, P0 ;  /* 0x000000ffff057224 */ /* 0x000fc800000e06ff */
[----:B------:R-:W-:-:S08]  /*b180*/  IMAD.WIDE.U32.X R4, R13, UR9, R4, P1 ;  /* 0x000000090d047c25 */ /* 0x000fd000088e0404 */
.L_x_306:
[--C-:B------:R-:W-:Y:S01]  /*b190*/  SHF.R.U64 R13, R4, UR11, R5.reuse ;  /* 0x0000000b040d7c19 */ /* 0x100fe20008001205 */
[----:B------:R-:W0:Y:S01]  /*b1a0*/  F2I.U32.TRUNC.NTZ R20, R20 ;  /* 0x0000001400147305 */ /* 0x000e22000020f000 */
[----:B------:R-:W-:Y:S01]  /*b1b0*/  SHF.R.U32.HI R4, RZ, UR11, R5 ;  /* 0x0000000bff047c19 */ /* 0x000fe20008011605 */
[----:B------:R-:W-:Y:S01]  /*b1c0*/  ULDC.64 UR8, c[0x0][0x620] ;  /* 0x0001880000087ab9 */ /* 0x000fe20000000a00 */
[----:B------:R-:W-:Y:S01]  /*b1d0*/  IADD3 R7, P0, RZ, -R13, RZ ;  /* 0x8000000dff077210 */ /* 0x000fe20007f1e0ff */
[----:B------:R-:W-:Y:S01]  /*b1e0*/  ULDC.64 UR10, c[0x0][0x640] ;  /* 0x00019000000a7ab9 */ /* 0x000fe20000000a00 */
[----:B------:R-:W2:Y:S03]  /*b1f0*/  LDC R22, c[0x0][0x148] ;  /* 0x00005200ff167b82 */ /* 0x000ea60000000800 */
[----:B------:R-:W-:Y:S01]  /*b200*/  IMAD.X R4, RZ, RZ, ~R4, P0 ;  /* 0x000000ffff047224 */ /* 0x000fe200000e0e04 */
[----:B------:R-:W-:-:S03]  /*b210*/  ISETP.NE.U32.AND P0, PT, RZ, UR10, PT ;  /* 0x0000000aff007c0c */ /* 0x000fc6000bf05070 */
[----:B------:R-:W-:Y:S01]  /*b220*/  IMAD R6, R4, UR8, RZ ;  /* 0x0000000804067c24 */ /* 0x000fe2000f8e02ff */
[----:B------:R-:W-:Y:S01]  /*b230*/  ISETP.NE.AND.EX P0, PT, RZ, UR11, PT, P0 ;  /* 0x0000000bff007c0c */ /* 0x000fe2000bf05300 */
[----:B------:R-:W-:Y:S01]  /*b240*/  IMAD.WIDE.U32 R4, R7, UR8, R16 ;  /* 0x0000000807047c25 */ /* 0x000fe2000f8e0010 */
[----:B------:R-:W-:-:S03]  /*b250*/  ULDC UR8, c[0x0][0x618] ;  /* 0x0001860000087ab9 */ /* 0x000fc60000000800 */
[----:B------:R-:W-:Y:S01]  /*b260*/  IMAD R7, R7, UR9, R6 ;  /* 0x0000000907077c24 */ /* 0x000fe2000f8e0206 */
[----:B------:R-:W-:Y:S01]  /*b270*/  ULDC UR9, c[0x0][0x154] ;  /* 0x0000550000097ab9 */ /* 0x000fe20000000800 */
[----:B0-----:R-:W-:Y:S02]  /*b280*/  IMAD.MOV R6, RZ, RZ, -R20 ;  /* 0x000000ffff067224 */ /* 0x001fe400078e0a14 */
[----:B------:R-:W-:Y:S02]  /*b290*/  IMAD.IADD R5, R5, 0x1, R7 ;  /* 0x0000000105057824 */ /* 0x000fe400078e0207 */
[----:B-1----:R-:W-:Y:S01]  /*b2a0*/  IMAD R14, R15, R6, R14 ;  /* 0x000000060f0e7224 */ /* 0x002fe200078e020e */
[----:B------:R-:W-:Y:S02]  /*b2b0*/  I2FP.F32.U32 R6, R11 ;  /* 0x0000000b00067245 */ /* 0x000fe40000201000 */
[--C-:B------:R-:W-:Y:S02]  /*b2c0*/  SHF.R.U64 R15, R4, UR8, R5.reuse ;  /* 0x00000008040f7c19 */ /* 0x100fe40008001205 */
[----:B------:R-:W-:Y:S01]  /*b2d0*/  SHF.R.U32.HI R4, RZ, UR8, R5 ;  /* 0x00000008ff047c19 */ /* 0x000fe20008011605 */
[----:B------:R-:W-:Y:S01]  /*b2e0*/  FMUL R6, R6, UR9 ;  /* 0x0000000906067c20 */ /* 0x000fe20008400000 */
[----:B------:R-:W-:-:S02]  /*b2f0*/  ULDC UR8, c[0x0][0x608] ;  /* 0x0001820000087ab9 */ /* 0x000fc40000000800 */
[--C-:B------:R-:W-:Y:S01]  /*b300*/  SHF.R.U64 R21, R15, UR8, R4.reuse ;  /* 0x000000080f157c19 */ /* 0x100fe20008001204 */
[----:B------:R0:W1:Y:S01]  /*b310*/  F2I.U32.TRUNC.NTZ R24, R6 ;  /* 0x0000000600187305 */ /* 0x000062000020f000 */
[----:B------:R-:W-:Y:S01]  /*b320*/  SHF.R.U32.HI R4, RZ, UR8, R4 ;  /* 0x00000008ff047c19 */ /* 0x000fe20008011604 */
[----:B------:R-:W-:-:S03]  /*b330*/  ULDC UR8, c[0x0][0x658] ;  /* 0x0001960000087ab9 */ /* 0x000fc60000000800 */
[--C-:B------:R-:W-:Y:S02]  /*b340*/  SHF.R.U64 R20, R21, UR8, R4.reuse ;  /* 0x0000000815147c19 */ /* 0x100fe40008001204 */
[----:B------:R-:W-:-:S03]  /*b350*/  SHF.R.U32.HI R23, RZ, UR8, R4 ;  /* 0x00000008ff177c19 */ /* 0x000fc60008011604 */
[----:B------:R-:W-:Y:S02]  /*b360*/  IMAD.MOV.U32 R4, RZ, RZ, R20 ;  /* 0x000000ffff047224 */ /* 0x000fe400078e0014 */
[----:B------:R-:W-:Y:S01]  /*b370*/  IMAD.MOV.U32 R5, RZ, RZ, R23 ;  /* 0x000000ffff057224 */ /* 0x000fe200078e0017 */
[----:B0-----:R-:W-:Y:S06]  /*b380*/  @!P0 BRA `(.L_x_307) ;  /* 0x0000000000288947 */ /* 0x001fec0003800000 */
        /* <DEDUP_REMOVED lines=10> */
.L_x_307:
[----:B------:R-:W-:Y:S01]  /*b430*/  ISETP.NE.AND P0, PT, R2, 0x1, PT ;  /* 0x000000010200780c */ /* 0x000fe20003f05270 */
[----:B------:R-:W-:Y:S01]  /*b440*/  ULDC UR8, c[0x0][0x648] ;  /* 0x0001920000087ab9 */ /* 0x000fe20000000800 */
[----:B-1----:R-:W-:Y:S01]  /*b450*/  IMAD.MOV R24, RZ, RZ, -R24 ;  /* 0x000000ffff187224 */ /* 0x002fe200078e0a18 */
[----:B------:R-:W-:Y:S01]  /*b460*/  SHF.R.U64 R4, R4, UR8, R5 ;  /* 0x0000000804047c19 */ /* 0x000fe20008001205 */
[----:B------:R-:W-:Y:S01]  /*b470*/  ULDC UR8, c[0x0][0x638] ;  /* 0x00018e0000087ab9 */ /* 0x000fe20000000800 */
[----:B------:R-:W-:Y:S01]  /*b480*/  LOP3.LUT R21, R21, UR13, RZ, 0xc0, !PT ;  /* 0x0000000d15157c12 */ /* 0x000fe2000f8ec0ff */
[----:B------:R-:W-:Y:S02]  /*b490*/  ULDC UR9, c[0x0][0x610] ;  /* 0x0001840000097ab9 */ /* 0x000fe40000000800 */
[----:B------:R-:W-:Y:S02]  /*b4a0*/  IMAD.MOV R5, RZ, RZ, -R4 ;  /* 0x000000ffff057224 */ /* 0x000fe400078e0a04 */
[----:B------:R-:W-:-:S02]  /*b4b0*/  IMAD R21, R4, UR5, R21 ;  /* 0x0000000504157c24 */ /* 0x000fc4000f8e0215 */
[----:B------:R-:W-:Y:S01]  /*b4c0*/  IMAD R20, R5, UR8, R20 ;  /* 0x0000000805147c24 */ /* 0x000fe2000f8e0214 */
[----:B------:R-:W-:Y:S01]  /*b4d0*/  ULDC UR8, c[0x0][0x600] ;  /* 0x0001800000087ab9 */ /* 0x000fe20000000800 */
[----:B--2---:R-:W-:Y:S01]  /*b4e0*/  @P0 IMAD R14, R22, R24, R11 ;  /* 0x00000018160e0224 */ /* 0x004fe200078e020b */
[----:B------:R-:W-:Y:S01]  /*b4f0*/  LOP3.LUT R11, R15, UR4, RZ, 0xc0, !PT ;  /* 0x000000040f0b7c12 */ /* 0x000fe2000f8ec0ff */
[----:B------:R-:W-:Y:S02]  /*b500*/  IMAD.MOV.U32 R4, RZ, RZ, 0x1 ;  /* 0x00000001ff047424 */ /* 0x000fe400078e00ff */
[----:B------:R-:W-:Y:S02]  /*b510*/  IMAD R14, R21, UR9, R14 ;  /* 0x00000009150e7c24 */ /* 0x000fe4000f8e020e */
[----:B------:R-:W-:-:S05]  /*b520*/  IMAD R11, R20, UR8, R11 ;  /* 0x00000008140b7c24 */ /* 0x000fca000f8e020b */
[----:B------:R-:W-:Y:S02]  /*b530*/  SEL R20, R11, R14, !P0 ;  /* 0x0000000e0b147207 */ /* 0x000fe40004000000 */
[----:B------:R-:W-:-:S07]  /*b540*/  SEL R11, R14, R11, !P0 ;  /* 0x0000000b0e0b7207 */ /* 0x000fce0004000000 */
.L_x_305:
[----:B------:R-:W-:Y:S05]  /*b550*/  BSYNC B1 ;  /* 0x0000000000017941 */ /* 0x000fea0003800000 */
.L_x_304:
[----:B------:R-:W-:-:S13]  /*b560*/  LOP3.LUT P0, RZ, R4, 0xff, RZ, 0xc0, !PT ;  /* 0x000000ff04ff7812 */ /* 0x000fda000780c0ff */
[----:B------:R-:W-:Y:S05]  /*b570*/  @P0 BRA `(.L_x_308) ;  /* 0xfffffff400380947 */ /* 0x000fea000383ffff */
[----:B------:R-:W-:Y:S05]  /*b580*/  BSYNC B0 ;  /* 0x0000000000007941 */ /* 0x000fea0003800000 */
.L_x_297:
[----:B------:R-:W-:-:S03]  /*b590*/  UMOV UR8, 0xffffffff ;  /* 0xffffffff00087882 */ /* 0x000fc60000000000 */
[----:B------:R-:W-:Y:S05]  /*b5a0*/  BRA.DIV UR8, `(.L_x_309) ;  /* 0x0000000608c87947 */ /* 0x000fea000b800000 */
[----:B------:R-:W-:-:S13]  /*b5b0*/  ELECT P6, URZ, PT ;  /* 0x00000000003f782f */ /* 0x000fda00038c0000 */
.L_x_328:
[----:B------:R-:W-:Y:S04]  /*b5c0*/  BSSY B0, `(.L_x_310) ;  /* 0x0000058000007945 */ /* 0x000fe80003800000 */
[----:B------:R-:W-:Y:S05]  /*b5d0*/  @!P6 BRA `(.L_x_311) ;  /* 0x000000040058e947 */ /* 0x000fea0003800000 */
[----:B------:R-:W-:-:S04]  /*b5e0*/  LOP3.LUT R19, R19, 0x2, RZ, 0xfc, !PT ;  /* 0x0000000213137812 */ /* 0x000fc800078efcff */
[----:B------:R-:W-:-:S13]  /*b5f0*/  ISETP.NE.AND P0, PT, R19, 0x3, PT ;  /* 0x000000031300780c */ /* 0x000fda0003f05270 */
[----:B------:R-:W-:Y:S05]  /*b600*/  @!P0 BRA `(.L_x_312) ;  /* 0x0000000000048947 */ /* 0x000fea0003800000 */
[----:B------:R-:W-:Y:S01]  /*b610*/  BPT.TRAP 0x1 ;  /* 0x000000040000795c */ /* 0x000fe20000300000 */
.L_x_312:
[----:B------:R-:W0:Y:S01]  /*b620*/  S2R R3, SR_CgaCtaId ;  /* 0x0000000000037919 */ /* 0x000e220000008800 */
[----:B------:R-:W-:-:S04]  /*b630*/  MOV R2, 0x400 ;  /* 0x0000040000027802 */ /* 0x000fc80000000f00 */
[----:B0-----:R-:W-:Y:S02]  /*b640*/  LEA R3, R3, R2, 0x18 ;  /* 0x0000000203037211 */ /* 0x001fe400078ec0ff */
[----:B------:R-:W-:-:S03]  /*b650*/  SHF.L.U32 R2, R0, 0x1f, RZ ;  /* 0x0000001f00027819 */ /* 0x000fc600000006ff */
[----:B------:R-:W-:-:S04]  /*b660*/  VIADD R3, R3, 0x48 ;  /* 0x0000004803037836 */ /* 0x000fc80000000000 */
[C---:B------:R-:W-:Y:S02]  /*b670*/  IMAD R7, R12.reuse, 0x8, R3 ;  /* 0x000000080c077824 */ /* 0x040fe400078e0203 */
[----:B------:R-:W-:Y:S02]  /*b680*/  VIADD R12, R12, 0x1 ;  /* 0x000000010c0c7836 */ /* 0x000fe40000000000 */
[----:B------:R-:W0:Y:S03]  /*b690*/  SYNCS.PHASECHK.TRANS64.TRYWAIT P0, [R7+URZ], R2 ;  /* 0x00000002070075a7 */ /* 0x000e26000800017f */
[----:B------:R-:W-:-:S04]  /*b6a0*/  ISETP.NE.AND P1, PT, R12, 0x9, PT ;  /* 0x000000090c00780c */ /* 0x000fc80003f25270 */
[----:B------:R-:W-:Y:S02]  /*b6b0*/  SEL R5, RZ, 0x1, P1 ;  /* 0x00000001ff057807 */ /* 0x000fe40000800000 */
[----:B------:R-:W-:Y:S02]  /*b6c0*/  SEL R12, R12, RZ, P1 ;  /* 0x000000ff0c0c7207 */ /* 0x000fe40000800000 */
[----:B------:R-:W-:-:S03]  /*b6d0*/  LOP3.LUT R5, R0, R5, RZ, 0x3c, !PT ;  /* 0x0000000500057212 */ /* 0x000fc600078e3cff */
[----:B------:R-:W-:Y:S01]  /*b6e0*/  IMAD R9, R12, 0x8, R3 ;  /* 0x000000080c097824 */ /* 0x000fe200078e0203 */
[----:B------:R-:W-:Y:S01]  /*b6f0*/  SHF.L.U32 R4, R5, 0x1f, RZ ;  /* 0x0000001f05047819 */ /* 0x000fe200000006ff */
[----:B0-----:R-:W-:Y:S06]  /*b700*/  @!P0 BRA `(.L_x_313) ;  /* 0x0000000400908947 */ /* 0x001fec0003800000 */
.L_x_329:
[----:B------:R-:W1:Y:S01]  /*b710*/  SYNCS.PHASECHK.TRANS64.TRYWAIT P0, [R9+URZ], R4 ;  /* 0x00000004090075a7 */ /* 0x000e62000800017f */
[----:B------:R-:W-:-:S05]  /*b720*/  VIADD R0, R12, 0x1 ;  /* 0x000000010c007836 */ /* 0x000fca0000000000 */
[----:B------:R-:W-:-:S04]  /*b730*/  ISETP.NE.AND P1, PT, R0, 0x9, PT ;  /* 0x000000090000780c */ /* 0x000fc80003f25270 */
[----:B0-----:R-:W-:Y:S02]  /*b740*/  SEL R2, RZ, 0x1, P1 ;  /* 0x00000001ff027807 */ /* 0x001fe40000800000 */
[----:B------:R-:W-:Y:S02]  /*b750*/  SEL R0, R0, RZ, P1 ;  /* 0x000000ff00007207 */ /* 0x000fe40000800000 */
[----:B------:R-:W-:-:S03]  /*b760*/  LOP3.LUT R7, R5, R2, RZ, 0x3c, !PT ;  /* 0x0000000205077212 */ /* 0x000fc600078e3cff */
[----:B------:R-:W-:Y:S01]  /*b770*/  IMAD R6, R0, 0x8, R3 ;  /* 0x0000000800067824 */ /* 0x000fe200078e0203 */
[----:B------:R-:W-:Y:S01]  /*b780*/  SHF.L.U32 R5, R7, 0x1f, RZ ;  /* 0x0000001f07057819 */ /* 0x000fe200000006ff */
[----:B-1----:R-:W-:Y:S06]  /*b790*/  @!P0 BRA `(.L_x_314) ;  /* 0x0000000400808947 */ /* 0x002fec0003800000 */
.L_x_330:
[----:B------:R-:W1:Y:S01]  /*b7a0*/  SYNCS.PHASECHK.TRANS64.TRYWAIT P0, [R6+URZ], R5 ;  /* 0x00000005060075a7 */ /* 0x000e62000800017f */
[----:B------:R-:W-:-:S05]  /*b7b0*/  VIADD R0, R0, 0x1 ;  /* 0x0000000100007836 */ /* 0x000fca0000000000 */
[----:B------:R-:W-:-:S04]  /*b7c0*/  ISETP.NE.AND P1, PT, R0, 0x9, PT ;  /* 0x000000090000780c */ /* 0x000fc80003f25270 */
[----:B------:R-:W-:Y:S02]  /*b7d0*/  SEL R2, RZ, 0x1, P1 ;  /* 0x00000001ff027807 */ /* 0x000fe40000800000 */
[----:B------:R-:W-:Y:S02]  /*b7e0*/  SEL R0, R0, RZ, P1 ;  /* 0x000000ff00007207 */ /* 0x000fe40000800000 */
[----:B------:R-:W-:-:S03]  /*b7f0*/  LOP3.LUT R7, R7, R2, RZ, 0x3c, !PT ;  /* 0x0000000207077212 */ /* 0x000fc600078e3cff */
[----:B0-----:R-:W-:Y:S01]  /*b800*/  IMAD R9, R0, 0x8, R3 ;  /* 0x0000000800097824 */ /* 0x001fe200078e0203 */
[----:B------:R-:W-:Y:S01]  /*b810*/  SHF.L.U32 R4, R7, 0x1f, RZ ;  /* 0x0000001f07047819 */ /* 0x000fe200000006ff */
[----:B-1----:R-:W-:Y:S06]  /*b820*/  @!P0 BRA `(.L_x_315) ;  /* 0x0000000400708947 */ /* 0x002fec0003800000 */
.L_x_331:
        /* <DEDUP_REMOVED lines=9> */
.L_x_332:
        /* <DEDUP_REMOVED lines=9> */
.L_x_333:
        /* <DEDUP_REMOVED lines=9> */
.L_x_334:
        /* <DEDUP_REMOVED lines=9> */
.L_x_335:
[----:B------:R-:W1:Y:S01]  /*ba70*/  SYNCS.PHASECHK.TRANS64.TRYWAIT P0, [R9+URZ], R4 ;  /* 0x00000004090075a7 */ /* 0x000e62000800017f */
[----:B------:R-:W-:-:S05]  /*ba80*/  VIADD R0, R0, 0x1 ;  /* 0x0000000100007836 */ /* 0x000fca0000000000 */
[----:B------:R-:W-:-:S04]  /*ba90*/  ISETP.NE.AND P1, PT, R0, 0x9, PT ;  /* 0x000000090000780c */ /* 0x000fc80003f25270 */
[----:B------:R-:W-:Y:S02]  /*baa0*/  SEL R2, RZ, 0x1, P1 ;  /* 0x00000001ff027807 */ /* 0x000fe40000800000 */
[----:B------:R-:W-:Y:S02]  /*bab0*/  SEL R0, R0, RZ, P1 ;  /* 0x000000ff00007207 */ /* 0x000fe40000800000 */
[----:B------:R-:W-:Y:S01]  /*bac0*/  LOP3.LUT R2, R7, R2, RZ, 0x3c, !PT ;  /* 0x0000000207027212 */ /* 0x000fe200078e3cff */
[----:B-1----:R-:W-:Y:S06]  /*bad0*/  @!P0 BRA `(.L_x_320) ;  /* 0x0000000400288947 */ /* 0x002fec0003800000 */
.L_x_336:
[----:B------:R-:W-:Y:S01]  /*bae0*/  IMAD R3, R0, 0x8, R3 ;  /* 0x0000000800037824 */ /* 0x000fe200078e0203 */
[----:B------:R-:W-:-:S07]  /*baf0*/  SHF.L.U32 R0, R2, 0x1f, RZ ;  /* 0x0000001f02007819 */ /* 0x000fce00000006ff */
.L_x_321:
[----:B--2---:R2:W3:Y:S02]  /*bb00*/  SYNCS.PHASECHK.TRANS64.TRYWAIT P0, [R3+URZ], R0 ;  /* 0x00000000030075a7 */ /* 0x0044e4000800017f */
[----:B---3--:R-:W-:Y:S05]  /*bb10*/  @!P0 NANOSLEEP.SYNCS 0x989680 ;  /* 0x009896800000895d */ /* 0x008fea0003900000 */
[----:B------:R-:W3:Y:S02]  /*bb20*/  @!P0 SYNCS.PHASECHK.TRANS64 P0, [R3+URZ], R0 ;  /* 0x00000000030085a7 */ /* 0x000ee4000800007f */
[----:B---3--:R-:W-:Y:S05]  /*bb30*/  @!P0 BRA `(.L_x_321) ;  /* 0xfffffffc00f08947 */ /* 0x008fea000383ffff */
.L_x_311:
[----:B------:R-:W-:Y:S05]  /*bb40*/  BSYNC B0 ;  /* 0x0000000000007941 */ /* 0x000fea0003800000 */
.L_x_310:
[----:B------:R-:W-:Y:S05]  /*bb50*/  EXIT ;  /* 0x000000000000794d */ /* 0x000fea0003800000 */
.L_x_22:
[----:B---3--:R3:W4:Y:S02]  /*bb60*/  SYNCS.PHASECHK.TRANS64.TRYWAIT P1, [R3+URZ], R0 ;  /* 0x00000000030075a7 */ /* 0x008724000802017f */
[----:B----4-:R-:W-:Y:S05]  /*bb70*/  @!P1 NANOSLEEP.SYNCS 0x989680 ;  /* 0x009896800000995d */ /* 0x010fea0003900000 */
[----:B------:R-:W4:Y:S02]  /*bb80*/  @!P1 SYNCS.PHASECHK.TRANS64 P1, [R3+URZ], R0 ;  /* 0x00000000030095a7 */ /* 0x000f24000802007f */
[----:B----4-:R-:W-:Y:S05]  /*bb90*/  @!P1 BRA `(.L_x_22) ;  /* 0xfffffffc00f09947 */ /* 0x010fea000383ffff */
[----:B------:R-:W-:Y:S05]  /*bba0*/  BRA `(.L_x_21) ;  /* 0xffffff5800987947 */ /* 0x000fea000383ffff */
.L_x_27:
[----:B-1----:R1:W2:Y:S02]  /*bbb0*/  SYNCS.PHASECHK.TRANS64.TRYWAIT P1, [R5+URZ], R4 ;  /* 0x00000004050075a7 */ /* 0x0022a4000802017f */
[----:B--2---:R-:W-:Y:S05]  /*bbc0*/  @!P1 NANOSLEEP.SYNCS 0x989680 ;  /* 0x009896800000995d */ /* 0x004fea0003900000 */
[----:B------:R-:W2:Y:S02]  /*bbd0*/  @!P1 SYNCS.PHASECHK.TRANS64 P1, [R5+URZ], R4 ;  /* 0x00000004050095a7 */ /* 0x000ea4000802007f */
[----:B--2---:R-:W-:Y:S05]  /*bbe0*/  @!P1 BRA `(.L_x_27) ;  /* 0xfffffffc00f09947 */ /* 0x004fea000383ffff */
[----:B------:R-:W-:Y:S05]  /*bbf0*/  BRA `(.L_x_26) ;  /* 0xffffff5c004c7947 */ /* 0x000fea000383ffff */
.L_x_298:
[----:B------:R-:W-:Y:S01]  /*bc00*/  BSSY B1, `(.L_x_322) ;  /* 0x0000006000017945 */ /* 0x000fe20003800000 */
[----:B------:R-:W-:-:S07]  /*bc10*/  IMAD.MOV.U32 R15, RZ, RZ, -0x1 ;  /* 0xffffffffff0f7424 */ /* 0x000fce00078e00ff */
[----:B------:R-:W-:Y:S05]  /*bc20*/  WARPSYNC.COLLECTIVE R15, `(.L_x_323) ;  /* 0x000000000f0c7348 */ /* 0x000fea0003c00000 */
[----:B------:R-:W-:Y:S02]  /*bc30*/  ELECT P6, UR62, PT ;  /* 0x00000000003e782f */ /* 0x000fe400038c0000 */
[----:B------:R-:W-:Y:S01]  /*bc40*/  MOV R14, UR62 ;  /* 0x0000003e000e7c02 */ /* 0x000fe20008000f00 */
[----:B------:R-:W-:Y:S10]  /*bc50*/  ENDCOLLECTIVE ;  /* 0x000000000000791b */ /* 0x000ff40003800000 */
.L_x_323:
[----:B------:R-:W-:Y:S05]  /*bc60*/  BSYNC B1 ;  /* 0x0000000000017941 */ /* 0x000fea0003800000 */
.L_x_322:
[----:B------:R-:W-:Y:S05]  /*bc70*/  BRA `(.L_x_324) ;  /* 0xffffffec00847947 */ /* 0x000fea000383ffff */
.L_x_301:
[----:B0-----:R0:W1:Y:S02]  /*bc80*/  SYNCS.PHASECHK.TRANS64.TRYWAIT P0, [R14+URZ+0x48], R7 ;  /* 0x000048070e0075a7 */ /* 0x001064000800017f */
[----:B-1----:R-:W-:Y:S05]  /*bc90*/  @!P0 NANOSLEEP.SYNCS 0x989680 ;  /* 0x009896800000895d */ /* 0x002fea0003900000 */
[----:B------:R-:W1:Y:S02]  /*bca0*/  @!P0 SYNCS.PHASECHK.TRANS64 P0, [R14+URZ+0x48], R7 ;  /* 0x000048070e0085a7 */ /* 0x000e64000800007f */
[----:B-1----:R-:W-:Y:S05]  /*bcb0*/  @!P0 BRA `(.L_x_301) ;  /* 0xfffffffc00f08947 */ /* 0x002fea000383ffff */
[----:B------:R-:W-:Y:S05]  /*bcc0*/  BRA `(.L_x_325) ;  /* 0xffffffec00c07947 */ /* 0x000fea000383ffff */
.L_x_309:
[----:B------:R-:W-:Y:S01]  /*bcd0*/  BSSY B0, `(.L_x_326) ;  /* 0x0000006000007945 */ /* 0x000fe20003800000 */
[----:B------:R-:W-:-:S07]  /*bce0*/  IMAD.MOV.U32 R15, RZ, RZ, -0x1 ;  /* 0xffffffffff0f7424 */ /* 0x000fce00078e00ff */
[----:B------:R-:W-:Y:S05]  /*bcf0*/  WARPSYNC.COLLECTIVE R15, `(.L_x_327) ;  /* 0x000000000f0c7348 */ /* 0x000fea0003c00000 */
[----:B------:R-:W-:Y:S02]  /*bd00*/  ELECT P6, UR62, PT ;  /* 0x00000000003e782f */ /* 0x000fe400038c0000 */
[----:B------:R-:W-:Y:S01]  /*bd10*/  MOV R14, UR62 ;  /* 0x0000003e000e7c02 */ /* 0x000fe20008000f00 */
[----:B------:R-:W-:Y:S10]  /*bd20*/  ENDCOLLECTIVE ;  /* 0x000000000000791b */ /* 0x000ff40003800000 */
.L_x_327:
[----:B------:R-:W-:Y:S05]  /*bd30*/  BSYNC B0 ;  /* 0x0000000000007941 */ /* 0x000fea0003800000 */
.L_x_326:
[----:B------:R-:W-:Y:S05]  /*bd40*/  BRA `(.L_x_328) ;  /* 0xfffffff8001c7947 */ /* 0x000fea000383ffff */
.L_x_313:
[----:B0-----:R0:W1:Y:S02]  /*bd50*/  SYNCS.PHASECHK.TRANS64.TRYWAIT P0, [R7+URZ], R2 ;  /* 0x00000002070075a7 */ /* 0x001064000800017f */
[----:B-1----:R-:W-:Y:S05]  /*bd60*/  @!P0 NANOSLEEP.SYNCS 0x989680 ;  /* 0x009896800000895d */ /* 0x002fea0003900000 */
[----:B------:R-:W1:Y:S02]  /*bd70*/  @!P0 SYNCS.PHASECHK.TRANS64 P0, [R7+URZ], R2 ;  /* 0x00000002070085a7 */ /* 0x000e64000800007f */
[----:B-1----:R-:W-:Y:S05]  /*bd80*/  @!P0 BRA `(.L_x_313) ;  /* 0xfffffffc00f08947 */ /* 0x002fea000383ffff */
[----:B------:R-:W-:Y:S05]  /*bd90*/  BRA `(.L_x_329) ;  /* 0xfffffff8005c7947 */ /* 0x000fea000383ffff */
.L_x_314:
[----:B0-----:R0:W1:Y:S02]  /*bda0*/  SYNCS.PHASECHK.TRANS64.TRYWAIT P0, [R9+URZ], R4 ;  /* 0x00000004090075a7 */ /* 0x001064000800017f */
[----:B-1----:R-:W-:Y:S05]  /*bdb0*/  @!P0 NANOSLEEP.SYNCS 0x989680 ;  /* 0x009896800000895d */ /* 0x002fea0003900000 */
[----:B------:R-:W1:Y:S02]  /*bdc0*/  @!P0 SYNCS.PHASECHK.TRANS64 P0, [R9+URZ], R4 ;  /* 0x00000004090085a7 */ /* 0x000e64000800007f */
[----:B-1----:R-:W-:Y:S05]  /*bdd0*/  @!P0 BRA `(.L_x_314) ;  /* 0xfffffffc00f08947 */ /* 0x002fea000383ffff */
[----:B------:R-:W-:Y:S05]  /*bde0*/  BRA `(.L_x_330) ;  /* 0xfffffff8006c7947 */ /* 0x000fea000383ffff */
.L_x_315:
[----:B0-----:R0:W1:Y:S02]  /*bdf0*/  SYNCS.PHASECHK.TRANS64.TRYWAIT P0, [R6+URZ], R5 ;  /* 0x00000005060075a7 */ /* 0x001064000800017f */
[----:B-1----:R-:W-:Y:S05]  /*be00*/  @!P0 NANOSLEEP.SYNCS 0x989680 ;  /* 0x009896800000895d */ /* 0x002fea0003900000 */
[----:B------:R-:W1:Y:S02]  /*be10*/  @!P0 SYNCS.PHASECHK.TRANS64 P0, [R6+URZ], R5 ;  /* 0x00000005060085a7 */ /* 0x000e64000800007f */
[----:B-1----:R-:W-:Y:S05]  /*be20*/  @!P0 BRA `(.L_x_315) ;  /* 0xfffffffc00f08947 */ /* 0x002fea000383ffff */
[----:B------:R-:W-:Y:S05]  /*be30*/  BRA `(.L_x_331) ;  /* 0xfffffff8007c7947 */ /* 0x000fea000383ffff */
.L_x_316:
[----:B0-----:R0:W1:Y:S02]  /*be40*/  SYNCS.PHASECHK.TRANS64.TRYWAIT P0, [R9+URZ], R4 ;  /* 0x00000004090075a7 */ /* 0x001064000800017f */
[----:B-1----:R-:W-:Y:S05]  /*be50*/  @!P0 NANOSLEEP.SYNCS 0x989680 ;  /* 0x009896800000895d */ /* 0x002fea0003900000 */
[----:B------:R-:W1:Y:S02]  /*be60*/  @!P0 SYNCS.PHASECHK.TRANS64 P0, [R9+URZ], R4 ;  /* 0x00000004090085a7 */ /* 0x000e64000800007f */
[----:B-1----:R-:W-:Y:S05]  /*be70*/  @!P0 BRA `(.L_x_316) ;  /* 0xfffffffc00f08947 */ /* 0x002fea000383ffff */
[----:B------:R-:W-:Y:S05]  /*be80*/  BRA `(.L_x_332) ;  /* 0xfffffff8008c7947 */ /* 0x000fea000383ffff */
.L_x_317:
[----:B0-----:R0:W1:Y:S02]  /*be90*/  SYNCS.PHASECHK.TRANS64.TRYWAIT P0, [R6+URZ], R5 ;  /* 0x00000005060075a7 */ /* 0x001064000800017f */
[----:B-1----:R-:W-:Y:S05]  /*bea0*/  @!P0 NANOSLEEP.SYNCS 0x989680 ;  /* 0x009896800000895d */ /* 0x002fea0003900000 */
[----:B------:R-:W1:Y:S02]  /*beb0*/  @!P0 SYNCS.PHASECHK.TRANS64 P0, [R6+URZ], R5 ;  /* 0x00000005060085a7 */ /* 0x000e64000800007f */
[----:B-1----:R-:W-:Y:S05]  /*bec0*/  @!P0 BRA `(.L_x_317) ;  /* 0xfffffffc00f08947 */ /* 0x002fea000383ffff */
[----:B------:R-:W-:Y:S05]  /*bed0*/  BRA `(.L_x_333) ;  /* 0xfffffff8009c7947 */ /* 0x000fea000383ffff */
.L_x_318:
[----:B0-----:R0:W1:Y:S02]  /*bee0*/  SYNCS.PHASECHK.TRANS64.TRYWAIT P0, [R9+URZ], R4 ;  /* 0x00000004090075a7 */ /* 0x001064000800017f */
[----:B-1----:R-:W-:Y:S05]  /*bef0*/  @!P0 NANOSLEEP.SYNCS 0x989680 ;  /* 0x009896800000895d */ /* 0x002fea0003900000 */
[----:B------:R-:W1:Y:S02]  /*bf00*/  @!P0 SYNCS.PHASECHK.TRANS64 P0, [R9+URZ], R4 ;  /* 0x00000004090085a7 */ /* 0x000e64000800007f */
[----:B-1----:R-:W-:Y:S05]  /*bf10*/  @!P0 BRA `(.L_x_318) ;  /* 0xfffffffc00f08947 */ /* 0x002fea000383ffff */
[----:B------:R-:W-:Y:S05]  /*bf20*/  BRA `(.L_x_334) ;  /* 0xfffffff800ac7947 */ /* 0x000fea000383ffff */
.L_x_319:
[----:B0-----:R0:W1:Y:S02]  /*bf30*/  SYNCS.PHASECHK.TRANS64.TRYWAIT P0, [R6+URZ], R5 ;  /* 0x00000005060075a7 */ /* 0x001064000800017f */
[----:B-1----:R-:W-:Y:S05]  /*bf40*/  @!P0 NANOSLEEP.SYNCS 0x989680 ;  /* 0x009896800000895d */ /* 0x002fea0003900000 */
[----:B------:R-:W1:Y:S02]  /*bf50*/  @!P0 SYNCS.PHASECHK.TRANS64 P0, [R6+URZ], R5 ;  /* 0x00000005060085a7 */ /* 0x000e64000800007f */
[----:B-1----:R-:W-:Y:S05]  /*bf60*/  @!P0 BRA `(.L_x_319) ;  /* 0xfffffffc00f08947 */ /* 0x002fea000383ffff */
[----:B------:R-:W-:Y:S05]  /*bf70*/  BRA `(.L_x_335) ;  /* 0xfffffff800bc7947 */ /* 0x000fea000383ffff */
.L_x_320:
[----:B-1----:R1:W2:Y:S02]  /*bf80*/  SYNCS.PHASECHK.TRANS64.TRYWAIT P0, [R9+URZ], R4 ;  /* 0x00000004090075a7 */ /* 0x0022a4000800017f */
[----:B--2---:R-:W-:Y:S05]  /*bf90*/  @!P0 NANOSLEEP.SYNCS 0x989680 ;  /* 0x009896800000895d */ /* 0x004fea0003900000 */
[----:B------:R-:W2:Y:S02]  /*bfa0*/  @!P0 SYNCS.PHASECHK.TRANS64 P0, [R9+URZ], R4 ;  /* 0x00000004090085a7 */ /* 0x000ea4000800007f */
[----:B--2---:R-:W-:Y:S05]  /*bfb0*/  @!P0 BRA `(.L_x_320) ;  /* 0xfffffffc00f08947 */ /* 0x004fea000383ffff */
[----:B------:R-:W-:Y:S05]  /*bfc0*/  BRA `(.L_x_336) ;  /* 0xfffffff800c47947 */ /* 0x000fea000383ffff */
.L_x_337:
[----:B------:R-:W-:-:S00]  /*bfd0*/  BRA `(.L_x_337) ;  /* 0xfffffffc00fc7947 */ /* 0x000fc0000383ffff */
[----:B------:R-:W-:-:S00]  /*bfe0*/  NOP ;  /* 0x0000000000007918 */ /* 0x000fc00000000000 */
        /* <DEDUP_REMOVED lines=9> */
.L_x_338:


//--------------------- .nv.global.init           --------------------------
	.section	.nv.global.init,"aw",@progbits
.nv.global.init:
	.type		$str$22,@object
	.size		$str$22,($str$23 - $str$22)
$str$22:
        /*0000*/ 	.byte	0x6b, 0x5f, 0x74, 0x69, 0x6c, 0x65, 0x5f, 0x63, 0x6f, 0x75, 0x6e, 0x74, 0x20, 0x3e, 0x3d, 0x20
        /*0010*/ 	.byte	0x31, 0x00
	.type		$str$23,@object
	.size		$str$23,(__unnamed_1 - $str$23)
$str$23:
        /*0012*/ 	.byte	0x2f, 0x74, 0x6d, 0x70, 0x2f, 0x63, 0x75, 0x74, 0x6c, 0x61, 0x73, 0x73, 0x5f, 0x73, 0x77, 0x65
        /*0022*/ 	.byte	0x65, 0x70, 0x5f, 0x73, 0x72, 0x63, 0x2f, 0x69, 0x6e, 0x63, 0x6c, 0x75, 0x64, 0x65, 0x2f, 0x63
        /*0032*/ 	.byte	0x75, 0x74, 0x6c, 0x61, 0x73, 0x73, 0x2f, 0x67, 0x65, 0x6d, 0x6d, 0x2f, 0x63, 0x6f, 0x6c, 0x6c
        /*0042*/ 	.byte	0x65, 0x63, 0x74, 0x69, 0x76, 0x65, 0x2f, 0x73, 0x6d, 0x39, 0x30, 0x5f, 0x6d, 0x6d, 0x61, 0x5f
        /*0052*/ 	.byte	0x74, 0x6d, 0x61, 0x5f, 0x67, 0x6d, 0x6d, 0x61, 0x5f, 0x73, 0x73, 0x5f, 0x77, 0x61, 0x72, 0x70
        /*0062*/ 	.byte	0x73, 0x70, 0x65, 0x63, 0x69, 0x61, 0x6c, 0x69, 0x7a, 0x65, 0x64, 0x2e, 0x68, 0x70, 0x70, 0x00
	.type		__unnamed_1,@object
	.size		__unnamed_1,(.L_0 - __unnamed_1)
__unnamed_1:
        /*0072*/ 	.byte	0x76, 0x6f, 0x69, 0x64, 0x20, 0x63, 0x75, 0x74, 0x6c, 0x61, 0x73, 0x73, 0x3a, 0x3a, 0x67, 0x65
        /* <DEDUP_REMOVED lines=181> */
        /*0bd2*/ 	.byte	0x69, 0x64, 0x65, 0x6e, 0x74, 0x69, 0x74, 0x79, 0x5d, 0x00
.L_0:


//--------------------- .nv.shared._ZN7cutlass13device_kernelINS_4gemm6kernel13GemmUniversalIN4cute5tupleIJiiiiEEENS1_10collective13CollectiveMmaINS1_34MainloopSm90TmaGmmaWarpSpecializedILi9ENS5_IJNS4_1CILi4EEENSA_ILi2EEENSA_ILi1EEEEEENS1_35KernelTmaWarpSpecializedCooperativeEEENS5_IJNSA_ILi128EEENSA_ILi256EEENSA_ILi32EEEEEENS_10bfloat16_tENS5_IJlSD_lEEESL_SM_NS4_8TiledMMAINS4_8MMA_AtomIJNS4_4SM904GMMA28MMA_64x256x16_F32BF16BF16_SSILNSQ_5MajorE0ELSS_0ELNSQ_7ScaleInE1ELST_1EEEEEENS4_6LayoutINS5_IJSC_SD_SD_EEENS5_IJSD_NSA_ILi0EEESY_EEEEENS5_IJNS4_10UnderscoreES11_S11_EEEEENS4_23SM90_TMA_LOAD_MULTICASTENS4_14ComposedLayoutINS4_7SwizzleILi2ELi4ELi3EEENS4_18smem_ptr_flag_bitsILi16EEENSW_INS5_IJNSA_ILi8EEESJ_EEENS5_IJSJ_SD_EEEEEEEvNS4_8identityES14_S1E_vS1F_EENS_8epilogue10collective6detail29Sm90TmaWarpSpecializedAdapterINS1I_15DefaultEpilogueISL_SM_SM_NS1H_6thread17LinearCombinationISL_Li1EffLNS1M_9ScaleType4KindE0ELNS_15FloatRoundStyleE2ESL_EENS1_15EpilogueDefaultEEEEEvvEEEEvNT_6ParamsE --------------------------
	.section	.nv.shared._ZN7cutlass13device_kernelINS_4gemm6kernel13GemmUniversalIN4cute5tupleIJiiiiEEENS1_10collective13CollectiveMmaINS1_34MainloopSm90TmaGmmaWarpSpecializedILi9ENS5_IJNS4_1CILi4EEENSA_ILi2EEENSA_ILi1EEEEEENS1_35KernelTmaWarpSpecializedCooperativeEEENS5_IJNSA_ILi128EEENSA_ILi256EEENSA_ILi32EEEEEENS_10bfloat16_tENS5_IJlSD_lEEESL_SM_NS4_8TiledMMAINS4_8MMA_AtomIJNS4_4SM904GMMA28MMA_64x256x16_F32BF16BF16_SSILNSQ_5MajorE0ELSS_0ELNSQ_7ScaleInE1ELST_1EEEEEENS4_6LayoutINS5_IJSC_SD_SD_EEENS5_IJSD_NSA_ILi0EEESY_EEEEENS5_IJNS4_10UnderscoreES11_S11_EEEEENS4_23SM90_TMA_LOAD_MULTICASTENS4_14ComposedLayoutINS4_7SwizzleILi2ELi4ELi3EEENS4_18smem_ptr_flag_bitsILi16EEENSW_INS5_IJNSA_ILi8EEESJ_EEENS5_IJSJ_SD_EEEEEEEvNS4_8identityES14_S1E_vS1F_EENS_8epilogue10collective6detail29Sm90TmaWarpSpecializedAdapterINS1I_15DefaultEpilogueISL_SM_SM_NS1H_6thread17LinearCombinationISL_Li1EffLNS1M_9ScaleType4KindE0ELNS_15FloatRoundStyleE2ESL_EENS1_15EpilogueDefaultEEEEEvvEEEEvNT_6ParamsE,"aw",@nobits
	.sectionflags	@""
	.align	16
	.zero		1024


//--------------------- .nv.shared.reserved.0     --------------------------
	.section	.nv.shared.reserved.0,"aw",@nobits
	.weak		__nv_reservedSMEM_offset_0_alias
	.size		__nv_reservedSMEM_offset_0_alias, 0, 0
	.other		__nv_reservedSMEM_offset_0_alias,@"STO_CUDA_RESERVED_SHARED STV_DEFAULT"
__nv_reservedSMEM_offset_0_alias:
	.zero		0


//--------------------- .nv.global                --------------------------
	.section	.nv.global,"aw",@nobits
.nv.global:
	.type		_ZN40_INTERNAL_98964ec7_4_k_cu_24c91957_294454cute1_E,@object
	.size		_ZN40_INTERNAL_98964ec7_4_k_cu_24c91957_294454cute1_E,(_ZN40_INTERNAL_98964ec7_4_k_cu_24c91957_294454cuda3std3__45__cpo6cbeginE - _ZN40_INTERNAL_98964ec7_4_k_cu_24c91957_294454cute1_E)
_ZN40_INTERNAL_98964ec7_4_k_cu_24c91957_294454cute1_E:
	.zero		1
	.type		_ZN40_INTERNAL_98964ec7_4_k_cu_24c91957_294454cuda3std3__45__cpo6cbeginE,@object
	.size		_ZN40_INTERNAL_98964ec7_4_k_cu_24c91957_294454cuda3std3__45__cpo6cbeginE,(_ZN40_INTERNAL_98964ec7_4_k_cu_24c91957_294454cuda3std3__48in_placeE - _ZN40_INTERNAL_98964ec7_4_k_cu_24c91957_294454cuda3std3__45__cpo6cbeginE)
_ZN40_INTERNAL_98964ec7_4_k_cu_24c91957_294454cuda3std3__45__cpo6cbeginE:
	.zero		1
	.type		_ZN40_INTERNAL_98964ec7_4_k_cu_24c91957_294454cuda3std3__48in_placeE,@object
	.size		_ZN40_INTERNAL_98964ec7_4_k_cu_24c91957_294454cuda3std3__48in_placeE,(_ZN40_INTERNAL_98964ec7_4_k_cu_24c91957_294454cuda3std6ranges3__45__cpo9iter_moveE - _ZN40_INTERNAL_98964ec7_4_k_cu_24c91957_294454cuda3std3__48in_placeE)
_ZN40_INTERNAL_98964ec7_4_k_cu_24c91957_294454cuda3std3__48in_placeE:
	.zero		1
	.type		_ZN40_INTERNAL_98964ec7_4_k_cu_24c91957_294454cuda3std6ranges3__45__cpo9iter_moveE,@object
	.size		_ZN40_INTERNAL_98964ec7_4_k_cu_24c91957_294454cuda3std6ranges3__45__cpo9iter_moveE,(_ZN40_INTERNAL_98964ec7_4_k_cu_24c91957_294454cuda3std3__45__cpo5beginE - _ZN40_INTERNAL_98964ec7_4_k_cu_24c91957_294454cuda3std6ranges3__45__cpo9iter_moveE)
_ZN40_INTERNAL_98964ec7_4_k_cu_24c91957_294454cuda3std6ranges3__45__cpo9iter_moveE:
	.zero		1
	.type		_ZN40_INTERNAL_98964ec7_4_k_cu_24c91957_294454cuda3std3__45__cpo5beginE,@object
	.size		_ZN40_INTERNAL_98964ec7_4_k_cu_24c91957_294454cuda3std3__45__cpo5beginE,(_ZN40_INTERNAL_98964ec7_4_k_cu_24c91957_294454cuda3std3__442_GLOBAL__N__98964ec7_4_k_cu_24c91957_294456ignoreE - _ZN40_INTERNAL_98964ec7_4_k_cu_24c91957_294454cuda3std3__45__cpo5beginE)
_ZN40_INTERNAL_98964ec7_4_k_cu_24c91957_294454cuda3std3__45__cpo5beginE:
	.zero		1
	.type		_ZN40_INTERNAL_98964ec7_4_k_cu_24c91957_294454cuda3std3__442_GLOBAL__N__98964ec7_4_k_cu_24c91957_294456ignoreE,@object
	.size		_ZN40_INTERNAL_98964ec7_4_k_cu_24c91957_294454cuda3std3__442_GLOBAL__N__98964ec7_4_k_cu_24c91957_294456ignoreE,(_ZN40_INTERNAL_98964ec7_4_k_cu_24c91957_294454cute7productE - _ZN40_INTERNAL_98964ec7_4_k_cu_24c91957_294454cuda3std3__442_GLOBAL__N__98964ec7_4_k_cu_24c91957_294456ignoreE)
_ZN40_INTERNAL_98964ec7_4_k_cu_24c91957_294454cuda3std3__442_GLOBAL__N__98964ec7_4_k_cu_24c91957_294456ignoreE:
	.zero		1
	.type		_ZN40_INTERNAL_98964ec7_4_k_cu_24c91957_294454cute7productE,@object
	.size		_ZN40_INTERNAL_98964ec7_4_k_cu_24c91957_294454cute7productE,(_ZN40_INTERNAL_98964ec7_4_k_cu_24c91957_294454cuda3std3__45__cpo3endE - _ZN40_INTERNAL_98964ec7_4_k_cu_24c91957_294454cute7productE)
_ZN40_INTERNAL_98964ec7_4_k_cu_24c91957_294454cute7productE:
	.zero		1
	.type		_ZN40_INTERNAL_98964ec7_4_k_cu_24c91957_294454cuda3std3__45__cpo3endE,@object
	.size		_ZN40_INTERNAL_98964ec7_4_k_cu_24c91957_294454cuda3std3__45__cpo3endE,(_ZN40_INTERNAL_98964ec7_4_k_cu_24c91957_294454cuda3std3__419piecewise_constructE - _ZN40_INTERNAL_98964ec7_4_k_cu_24c91957_294454cuda3std3__45__cpo3endE)
_ZN40_INTERNAL_98964ec7_4_k_cu_24c91957_294454cuda3std3__45__cpo3endE:
	.zero		1
	.type		_ZN40_INTERNAL_98964ec7_4_k_cu_24c91957_294454cuda3std3__419piecewise_constructE,@object
	.size		_ZN40_INTERNAL_98964ec7_4_k_cu_24c91957_294454cuda3std3__419piecewise_constructE,(_ZN40_INTERNAL_98964ec7_4_k_cu_24c91957_294454cuda3std3__45__cpo4cendE - _ZN40_INTERNAL_98964ec7_4_k_cu_24c91957_294454cuda3std3__419piecewise_constructE)
_ZN40_INTERNAL_98964ec7_4_k_cu_24c91957_294454cuda3std3__419piecewise_constructE:
	.zero		1
	.type		_ZN40_INTERNAL_98964ec7_4_k_cu_24c91957_294454cuda3std3__45__cpo4cendE,@object
	.size		_ZN40_INTERNAL_98964ec7_4_k_cu_24c91957_294454cuda3std3__45__cpo4cendE,(_ZN40_INTERNAL_98964ec7_4_k_cu_24c91957_294454cuda3std6ranges3__45__cpo4swapE - _ZN40_INTERNAL_98964ec7_4_k_cu_24c91957_294454cuda3std3__45__cpo4cendE)
_ZN40_INTERNAL_98964ec7_4_k_cu_24c91957_294454cuda3std3__45__cpo4cendE:
	.zero		1
	.type		_ZN40_INTERNAL_98964ec7_4_k_cu_24c91957_294454cuda3std6ranges3__45__cpo4swapE,@object
	.size		_ZN40_INTERNAL_98964ec7_4_k_cu_24c91957_294454cuda3std6ranges3__45__cpo4swapE,(.L_8 - _ZN40_INTERNAL_98964ec7_4_k_cu_24c91957_294454cuda3std6ranges3__45__cpo4swapE)
_ZN40_INTERNAL_98964ec7_4_k_cu_24c91957_294454cuda3std6ranges3__45__cpo4swapE:
	.zero		1
.L_8:


//--------------------- .nv.constant0._ZN7cutlass13device_kernelINS_4gemm6kernel13GemmUniversalIN4cute5tupleIJiiiiEEENS1_10collective13CollectiveMmaINS1_34MainloopSm90TmaGmmaWarpSpecializedILi9ENS5_IJNS4_1CILi4EEENSA_ILi2EEENSA_ILi1EEEEEENS1_35KernelTmaWarpSpecializedCooperativeEEENS5_IJNSA_ILi128EEENSA_ILi256EEENSA_ILi32EEEEEENS_10bfloat16_tENS5_IJlSD_lEEESL_SM_NS4_8TiledMMAINS4_8MMA_AtomIJNS4_4SM904GMMA28MMA_64x256x16_F32BF16BF16_SSILNSQ_5MajorE0ELSS_0ELNSQ_7ScaleInE1ELST_1EEEEEENS4_6LayoutINS5_IJSC_SD_SD_EEENS5_IJSD_NSA_ILi0EEESY_EEEEENS5_IJNS4_10UnderscoreES11_S11_EEEEENS4_23SM90_TMA_LOAD_MULTICASTENS4_14ComposedLayoutINS4_7SwizzleILi2ELi4ELi3EEENS4_18smem_ptr_flag_bitsILi16EEENSW_INS5_IJNSA_ILi8EEESJ_EEENS5_IJSJ_SD_EEEEEEEvNS4_8identityES14_S1E_vS1F_EENS_8epilogue10collective6detail29Sm90TmaWarpSpecializedAdapterINS1I_15DefaultEpilogueISL_SM_SM_NS1H_6thread17LinearCombinationISL_Li1EffLNS1M_9ScaleType4KindE0ELNS_15FloatRoundStyleE2ESL_EENS1_15EpilogueDefaultEEEEEvvEEEEvNT_6ParamsE --------------------------
	.section	.nv.constant0._ZN7cutlass13device_kernelINS_4gemm6kernel13GemmUniversalIN4cute5tupleIJiiiiEEENS1_10collective13CollectiveMmaINS1_34MainloopSm90TmaGmmaWarpSpecializedILi9ENS5_IJNS4_1CILi4EEENSA_ILi2EEENSA_ILi1EEEEEENS1_35KernelTmaWarpSpecializedCooperativeEEENS5_IJNSA_ILi128EEENSA_ILi256EEENSA_ILi32EEEEEENS_10bfloat16_tENS5_IJlSD_lEEESL_SM_NS4_8TiledMMAINS4_8MMA_AtomIJNS4_4SM904GMMA28MMA_64x256x16_F32BF16BF16_SSILNSQ_5MajorE0ELSS_0ELNSQ_7ScaleInE1ELST_1EEEEEENS4_6LayoutINS5_IJSC_SD_SD_EEENS5_IJSD_NSA_ILi0EEESY_EEEEENS5_IJNS4_10UnderscoreES11_S11_EEEEENS4_23SM90_TMA_LOAD_MULTICASTENS4_14ComposedLayoutINS4_7SwizzleILi2ELi4ELi3EEENS4_18smem_ptr_flag_bitsILi16EEENSW_INS5_IJNSA_ILi8EEESJ_EEENS5_IJSJ_SD_EEEEEEEvNS4_8identityES14_S1E_vS1F_EENS_8epilogue10collective6detail29Sm90TmaWarpSpecializedAdapterINS1I_15DefaultEpilogueISL_SM_SM_NS1H_6thread17LinearCombinationISL_Li1EffLNS1M_9ScaleType4KindE0ELNS_15FloatRoundStyleE2ESL_EENS1_15EpilogueDefaultEEEEEvvEEEEvNT_6ParamsE,"a",@progbits
	.sectionflags	@""
	.align	4
.nv.constant0._ZN7cutlass13device_kernelINS_4gemm6kernel13GemmUniversalIN4cute5tupleIJiiiiEEENS1_10collective13CollectiveMmaINS1_34MainloopSm90TmaGmmaWarpSpecializedILi9ENS5_IJNS4_1CILi4EEENSA_ILi2EEENSA_ILi1EEEEEENS1_35KernelTmaWarpSpecializedCooperativeEEENS5_IJNSA_ILi128EEENSA_ILi256EEENSA_ILi32EEEEEENS_10bfloat16_tENS5_IJlSD_lEEESL_SM_NS4_8TiledMMAINS4_8MMA_AtomIJNS4_4SM904GMMA28MMA_64x256x16_F32BF16BF16_SSILNSQ_5MajorE0ELSS_0ELNSQ_7ScaleInE1ELST_1EEEEEENS4_6LayoutINS5_IJSC_SD_SD_EEENS5_IJSD_NSA_ILi0EEESY_EEEEENS5_IJNS4_10UnderscoreES11_S11_EEEEENS4_23SM90_TMA_LOAD_MULTICASTENS4_14ComposedLayoutINS4_7SwizzleILi2ELi4ELi3EEENS4_18smem_ptr_flag_bitsILi16EEENSW_INS5_IJNSA_ILi8EEESJ_EEENS5_IJSJ_SD_EEEEEEEvNS4_8identityES14_S1E_vS1F_EENS_8epilogue10collective6detail29Sm90TmaWarpSpecializedAdapterINS1I_15DefaultEpilogueISL_SM_SM_NS1H_6thread17LinearCombinationISL_Li1EffLNS1M_9ScaleType4KindE0ELNS_15FloatRoundStyleE2ESL_EENS1_15EpilogueDefaultEEEEEvvEEEEvNT_6ParamsE:
	.zero		1664


//--------------------- SYMBOLS --------------------------

	.type		.nv.reservedSmem.offset0,@object
	.size		.nv.reservedSmem.offset0,0x4
	.type		__assertfail,@function
